def gluon_wgmma(
    a_ptr,
    b_ptr,
    c_ptr,
    M,
    N,
    K,
    stride_am,
    stride_bk,
    stride_cm,
    BLOCK_M: gl.constexpr,
    BLOCK_N: gl.constexpr,
    BLOCK_K: gl.constexpr,
    DTYPE: gl.constexpr,
    A_LAYOUT: gl.constexpr,
    B_LAYOUT: gl.constexpr,
    C_LAYOUT: gl.constexpr,
    B_SHAPE: gl.constexpr,
    TRANS_B: gl.constexpr,
    NUM_BUFFERS: gl.constexpr,
    NUM_WARPS: gl.constexpr,
):
    a_desc = tma.make_tensor_descriptor(
        a_ptr, [M, K], [stride_am, 1], [BLOCK_M, BLOCK_K], A_LAYOUT
    )
    b_desc = tma.make_tensor_descriptor(
        b_ptr,
        [N, K] if TRANS_B else [K, N],
        [stride_bk, 1],
        B_SHAPE,
        B_LAYOUT,
    )
    c_desc = tma.make_tensor_descriptor(
        c_ptr, [M, N], [stride_cm, 1], [BLOCK_M, BLOCK_N], C_LAYOUT
    )

    a_bufs = gl.allocate_shared_memory(
        DTYPE, [NUM_BUFFERS, BLOCK_M, BLOCK_K], A_LAYOUT
    )
    b_bufs = gl.allocate_shared_memory(DTYPE, [NUM_BUFFERS] + B_SHAPE, B_LAYOUT)

    pid_m = gl.program_id(0)
    pid_n = gl.program_id(1)
    off_m = pid_m * BLOCK_M
    off_n = pid_n * BLOCK_N

    mma_layout: gl.constexpr = pick_wgmma_layout(DTYPE, BLOCK_M, BLOCK_N, NUM_WARPS)
    acc = warpgroup_mma_init(
        gl.zeros((BLOCK_M, BLOCK_N), dtype=gl.float32, layout=mma_layout)
    )

    bars = gl.allocate_shared_memory(
        gl.int64, [NUM_BUFFERS, 1], mbarrier.MBarrierLayout()
    )
    for i in gl.static_range(NUM_BUFFERS):
        mbarrier.init(bars.index(i), count=1)
    idx = 0
    phase = 0

    for k in range(0, K, BLOCK_K):
        a = a_bufs.index(idx)
        b = b_bufs.index(idx)
        bar = bars.index(idx)
        mbarrier.expect(bar, a_desc.block_type.nbytes + b_desc.block_type.nbytes)
        tma.async_copy_global_to_shared(a_desc, [off_m, k], bar, a)
        tma.async_copy_global_to_shared(
            b_desc, [off_n, k] if TRANS_B else [k, off_n], bar, b
        )
        mbarrier.wait(bar, phase=phase)

        if TRANS_B:
            b = b.permute((1, 0))
        acc = warpgroup_mma_wait(num_outstanding=0, deps=(acc,))
        acc = warpgroup_mma(a, b, acc, is_async=True)

        idx += 1
        if idx == NUM_BUFFERS:
            idx = 0
            phase ^= 1

    acc = warpgroup_mma_wait(num_outstanding=0, deps=(acc,))
    for i in gl.static_range(NUM_BUFFERS):
        mbarrier.invalidate(bars.index(i))

    c_smem = gl.allocate_shared_memory(DTYPE, [BLOCK_M, BLOCK_N], C_LAYOUT)
    c_smem.store(acc.to(DTYPE))
    fence_async_shared()
    tma.async_copy_shared_to_global(c_desc, [off_m, off_n], c_smem)
    tma.store_wait(pendings=0)

# config = {"BLOCK_K": 64, "BLOCK_M": 256, "BLOCK_N": 64, "arch": "sm_90", "dtype": "bf16", "num_buffers": 4, "num_warps": 4, "trans_b": 1}
# arch = sm_90


// ===== COMPILED SASS (sm_90a) =====

	.target	sm_90a

	.elftype	@"ET_EXEC"


//--------------------- .note.nv.tkinfo           --------------------------
	.section	.note.nv.tkinfo,"",@"SHT_NOTE"
	.sectionflags	@"SHF_NOTE_NV_TKINFO"
	.tkinfo
        /*0018*/ 	.word	0x00000002
        /*0030*/ 	.string	""
        /*0030*/ 	.string	"ptxas"
        /*0030*/ 	.string	"Cuda compilation tools, release 13.0, V13.0.88"
        /*0030*/ 	.string	"Build cuda_13.0.r13.0/compiler.36424714_0"
        /*0030*/ 	.string	"-v  -suppress-debug-info  -lineinfo  -arch sm_90a "



//--------------------- .note.nv.cuinfo           --------------------------
	.section	.note.nv.cuinfo,"",@"SHT_NOTE"
	.sectionflags	@"SHF_NOTE_NV_CUINFO"
        /*0018*/ 	.short	0x0002
        /*001a*/ 	.short	0x005a
        /*001c*/ 	.short	0x0082
	.zero		2


//--------------------- .nv.info                  --------------------------
	.section	.nv.info,"",@"SHT_CUDA_INFO"
	.align	4


	//----- nvinfo : EIATTR_REGCOUNT
	.align		4
        /*0000*/ 	.byte	0x04, 0x2f
        /*0002*/ 	.short	(.L_1 - .L_0)
	.align		4
.L_0:
        /*0004*/ 	.word	index@(gluon_wgmma)
        /*0008*/ 	.word	0x0000009a


	//----- nvinfo : EIATTR_FRAME_SIZE
	.align		4
.L_1:
        /*000c*/ 	.byte	0x04, 0x11
        /*000e*/ 	.short	(.L_3 - .L_2)
	.align		4
.L_2:
        /*0010*/ 	.word	index@(gluon_wgmma)
        /*0014*/ 	.word	0x00000000


	//----- nvinfo : EIATTR_MIN_STACK_SIZE
	.align		4
.L_3:
        /*0018*/ 	.byte	0x04, 0x12
        /*001a*/ 	.short	(.L_5 - .L_4)
	.align		4
.L_4:
        /*001c*/ 	.word	index@(gluon_wgmma)
        /*0020*/ 	.word	0x00000000
.L_5:


//--------------------- .nv.compat                --------------------------
	.section	.nv.compat,"",@"SHT_CUDA_COMPAT_INFO"
	.align	4
        /*0000*/ 	.byte	0x02, 0x09, 0x01, 0x00, 0x02, 0x02, 0x04, 0x00, 0x02, 0x05, 0x05, 0x00, 0x03, 0x07, 0x01, 0x01
        /*0010*/ 	.byte	0x02, 0x03, 0x03, 0x00, 0x02, 0x06, 0x01, 0x00, 0x04, 0x0b, 0x08, 0x00, 0x00, 0x00, 0x00, 0x00
        /*0020*/ 	.byte	0x00, 0x00, 0x00, 0x00


//--------------------- .nv.info.gluon_wgmma      --------------------------
	.section	.nv.info.gluon_wgmma,"",@"SHT_CUDA_INFO"
	.sectionflags	@""
	.align	4


	//----- nvinfo : EIATTR_CUDA_API_VERSION
	.align		4
        /*0000*/ 	.byte	0x04, 0x37
        /*0002*/ 	.short	(.L_7 - .L_6)
.L_6:
        /*0004*/ 	.word	0x00000082


	//----- nvinfo : EIATTR_KPARAM_INFO
	.align		4
.L_7:
        /*0008*/ 	.byte	0x04, 0x17
        /*000a*/ 	.short	(.L_9 - .L_8)
.L_8:
        /*000c*/ 	.word	0x00000000
        /*0010*/ 	.short	0x000a
        /*0012*/ 	.short	0x0048
        /*0014*/ 	.byte	0x00, 0xf4, 0x21, 0x00


	//----- nvinfo : EIATTR_KPARAM_INFO
	.align		4
.L_9:
        /*0018*/ 	.byte	0x04, 0x17
        /*001a*/ 	.short	(.L_11 - .L_10)
.L_10:
        /*001c*/ 	.word	0x00000000
        /*0020*/ 	.short	0x0009
        /*0022*/ 	.short	0x0040
        /*0024*/ 	.byte	0x00, 0xf4, 0x21, 0x00


	//----- nvinfo : EIATTR_KPARAM_INFO
	.align		4
.L_11:
        /*0028*/ 	.byte	0x04, 0x17
        /*002a*/ 	.short	(.L_13 - .L_12)
.L_12:
        /*002c*/ 	.word	0x00000000
        /*0030*/ 	.short	0x0008
        /*0032*/ 	.short	0x0038
        /*0034*/ 	.byte	0x00, 0xf0, 0x21, 0x00


	//----- nvinfo : EIATTR_KPARAM_INFO
	.align		4
.L_13:
        /*0038*/ 	.byte	0x04, 0x17
        /*003a*/ 	.short	(.L_15 - .L_14)
.L_14:
        /*003c*/ 	.word	0x00000000
        /*0040*/ 	.short	0x0007
        /*0042*/ 	.short	0x0030
        /*0044*/ 	.byte	0x00, 0xf0, 0x21, 0x00


	//----- nvinfo : EIATTR_KPARAM_INFO
	.align		4
.L_15:
        /*0048*/ 	.byte	0x04, 0x17
        /*004a*/ 	.short	(.L_17 - .L_16)
.L_16:
        /*004c*/ 	.word	0x00000000
        /*0050*/ 	.short	0x0006
        /*0052*/ 	.short	0x0028
        /*0054*/ 	.byte	0x00, 0xf0, 0x21, 0x00


	//----- nvinfo : EIATTR_KPARAM_INFO
	.align		4
.L_17:
        /*0058*/ 	.byte	0x04, 0x17
        /*005a*/ 	.short	(.L_19 - .L_18)
.L_18:
        /*005c*/ 	.word	0x00000000
        /*0060*/ 	.short	0x0005
        /*0062*/ 	.short	0x0020
        /*0064*/ 	.byte	0x00, 0xf0, 0x11, 0x00


	//----- nvinfo : EIATTR_KPARAM_INFO
	.align		4
.L_19:
        /*0068*/ 	.byte	0x04, 0x17
        /*006a*/ 	.short	(.L_21 - .L_20)
.L_20:
        /*006c*/ 	.word	0x00000000
        /*0070*/ 	.short	0x0004
        /*0072*/ 	.short	0x001c
        /*0074*/ 	.byte	0x00, 0xf0, 0x11, 0x00


	//----- nvinfo : EIATTR_KPARAM_INFO
	.align		4
.L_21:
        /*0078*/ 	.byte	0x04, 0x17
        /*007a*/ 	.short	(.L_23 - .L_22)
.L_22:
        /*007c*/ 	.word	0x00000000
        /*0080*/ 	.short	0x0003
        /*0082*/ 	.short	0x0018
        /*0084*/ 	.byte	0x00, 0xf0, 0x11, 0x00


	//----- nvinfo : EIATTR_KPARAM_INFO
	.align		4
.L_23:
        /*0088*/ 	.byte	0x04, 0x17
        /*008a*/ 	.short	(.L_25 - .L_24)
.L_24:
        /*008c*/ 	.word	0x00000000
        /*0090*/ 	.short	0x0002
        /*0092*/ 	.short	0x0010
        /*0094*/ 	.byte	0x00, 0xf4, 0x21, 0x00


	//----- nvinfo : EIATTR_KPARAM_INFO
	.align		4
.L_25:
        /*0098*/ 	.byte	0x04, 0x17
        /*009a*/ 	.short	(.L_27 - .L_26)
.L_26:
        /*009c*/ 	.word	0x00000000
        /*00a0*/ 	.short	0x0001
        /*00a2*/ 	.short	0x0008
        /*00a4*/ 	.byte	0x00, 0xf4, 0x21, 0x00


	//----- nvinfo : EIATTR_KPARAM_INFO
	.align		4
.L_27:
        /*00a8*/ 	.byte	0x04, 0x17
        /*00aa*/ 	.short	(.L_29 - .L_28)
.L_28:
        /*00ac*/ 	.word	0x00000000
        /*00b0*/ 	.short	0x0000
        /*00b2*/ 	.short	0x0000
        /*00b4*/ 	.byte	0x00, 0xf4, 0x21, 0x00


	//----- nvinfo : EIATTR_SPARSE_MMA_MASK
	.align		4
.L_29:
        /*00b8*/ 	.byte	0x03, 0x50
        /*00ba*/ 	.short	0x0000


	//----- nvinfo : EIATTR_MAXREG_COUNT
	.align		4
        /*00bc*/ 	.byte	0x03, 0x1b
        /*00be*/ 	.short	0x00ff


	//----- nvinfo : EIATTR_NUM_BARRIERS
	.align		4
        /*00c0*/ 	.byte	0x02, 0x4c
        /*00c2*/ 	.byte	0x01
	.zero		1


	//----- nvinfo : EIATTR_MERCURY_ISA_VERSION
	.align		4
        /*00c4*/ 	.byte	0x03, 0x5f
        /*00c6*/ 	.short	0x0101


	//----- nvinfo : EIATTR_INT_WARP_WIDE_INSTR_OFFSETS
	.align		4
        /*00c8*/ 	.byte	0x04, 0x31
        /*00ca*/ 	.short	(.L_31 - .L_30)


	//   ....[0]....
.L_30:
        /*00cc*/ 	.word	0x00001660


	//   ....[1]....
        /*00d0*/ 	.word	0x00001680


	//   ....[2]....
        /*00d4*/ 	.word	0x00001690


	//   ....[3]....
        /*00d8*/ 	.word	0x000016a0


	//   ....[4]....
        /*00dc*/ 	.word	0x000017b0


	//   ....[5]....
        /*00e0*/ 	.word	0x00001da0


	//   ....[6]....
        /*00e4*/ 	.word	0x00001db0


	//   ....[7]....
        /*00e8*/ 	.word	0x00001e30


	//   ....[8]....
        /*00ec*/ 	.word	0x00001e40


	//   ....[9]....
        /*00f0*/ 	.word	0x00002430


	//   ....[10]....
        /*00f4*/ 	.word	0x00002450


	//----- nvinfo : EIATTR_COOP_GROUP_MASK_REGIDS
	.align		4
.L_31:
        /*00f8*/ 	.byte	0x04, 0x29
        /*00fa*/ 	.short	(.L_33 - .L_32)


	//   ....[0]....
.L_32:
        /*00fc*/ 	.word	0xffffffff


	//   ....[1]....
        /*0100*/ 	.word	0xffffffff


	//   ....[2]....
        /*0104*/ 	.word	0xffffffff


	//----- nvinfo : EIATTR_COOP_GROUP_INSTR_OFFSETS
	.align		4
.L_33:
        /*0108*/ 	.byte	0x04, 0x28
        /*010a*/ 	.short	(.L_35 - .L_34)


	//   ....[0]....
.L_34:
        /*010c*/ 	.word	0x00000160


	//   ....[1]....
        /*0110*/ 	.word	0x00000700


	//   ....[2]....
        /*0114*/ 	.word	0x00000cf0


	//----- nvinfo : EIATTR_MBARRIER_INSTR_OFFSETS
	.align		4
.L_35:
        /*0118*/ 	.byte	0x04, 0x39
        /*011a*/ 	.short	(.L_37 - .L_36)


	//   ....[0]....
.L_36:
        /*011c*/ 	.word	0x000017f0
        /*0120*/ 	.word	0x000000ff
        /*0124*/ 	.word	0x00028000
        /*0128*/ 	.short	0x0100
        /*012a*/ 	.byte	0x1c
	.zero		1


	//   ....[1]....
        /*012c*/ 	.word	0x00001820
        /*0130*/ 	.word	0x000000ff
        /*0134*/ 	.word	0x00028008
        /*0138*/ 	.short	0x0100
        /*013a*/ 	.byte	0x1c
	.zero		1


	//   ....[2]....
        /*013c*/ 	.word	0x00001840
        /*0140*/ 	.word	0x000000ff
        /*0144*/ 	.word	0x00028010
        /*0148*/ 	.short	0x0100
        /*014a*/ 	.byte	0x1c
	.zero		1


	//   ....[3]....
        /*014c*/ 	.word	0x00001870
        /*0150*/ 	.word	0x000000ff
        /*0154*/ 	.word	0x00028018
        /*0158*/ 	.short	0x0100
        /*015a*/ 	.byte	0x1c
	.zero		1


	//   ....[4]....
        /*015c*/ 	.word	0x00001f00
        /*0160*/ 	.word	0x000000ff
        /*0164*/ 	.word	0x00028000
        /*0168*/ 	.short	0x010a
        /*016a*/ 	.byte	0x1e
	.zero		1


	//   ....[5]....
        /*016c*/ 	.word	0x000023b0
        /*0170*/ 	.word	0x000000ff
        /*0174*/ 	.word	0x00028000
        /*0178*/ 	.short	0x0108
        /*017a*/ 	.byte	0x1c
	.zero		1


	//   ....[6]....
        /*017c*/ 	.word	0x000024f0
        /*0180*/ 	.word	0x000000ff
        /*0184*/ 	.word	0x00028008
        /*0188*/ 	.short	0x0108
        /*018a*/ 	.byte	0x1c
	.zero		1


	//   ....[7]....
        /*018c*/ 	.word	0x000025e0
        /*0190*/ 	.word	0x000000ff
        /*0194*/ 	.word	0x00028010
        /*0198*/ 	.short	0x0108
        /*019a*/ 	.byte	0x1c
	.zero		1


	//   ....[8]....
        /*019c*/ 	.word	0x000026d0
        /*01a0*/ 	.word	0x000000ff
        /*01a4*/ 	.word	0x00028018
        /*01a8*/ 	.short	0x0108
        /*01aa*/ 	.byte	0x1c
	.zero		1


	//   ....[9]....
        /*01ac*/ 	.word	0x00002a00
        /*01b0*/ 	.word	0x000000ff
        /*01b4*/ 	.word	0x00028000
        /*01b8*/ 	.short	0x010a
        /*01ba*/ 	.byte	0x1e
	.zero		1


	//----- nvinfo : EIATTR_NUM_MBARRIERS
	.align		4
.L_37:
        /*01bc*/ 	.byte	0x03, 0x38
        /*01be*/ 	.short	0x0004


	//----- nvinfo : EIATTR_EXIT_INSTR_OFFSETS
	.align		4
        /*01c0*/ 	.byte	0x04, 0x1c
        /*01c2*/ 	.short	(.L_39 - .L_38)


	//   ....[0]....
.L_38:
        /*01c4*/ 	.word	0x000029f0


	//----- nvinfo : EIATTR_REQNTID
	.align		4
.L_39:
        /*01c8*/ 	.byte	0x04, 0x10
        /*01ca*/ 	.short	(.L_41 - .L_40)
.L_40:
        /*01cc*/ 	.word	0x00000080
        /*01d0*/ 	.word	0x00000001
        /*01d4*/ 	.word	0x00000001


	//----- nvinfo : EIATTR_CRS_STACK_SIZE
	.align		4
.L_41:
        /*01d8*/ 	.byte	0x04, 0x1e
        /*01da*/ 	.short	(.L_43 - .L_42)
.L_42:
        /*01dc*/ 	.word	0x00000000


	//----- nvinfo : EIATTR_CBANK_PARAM_SIZE
	.align		4
.L_43:
        /*01e0*/ 	.byte	0x03, 0x19
        /*01e2*/ 	.short	0x0050


	//----- nvinfo : EIATTR_PARAM_CBANK
	.align		4
        /*01e4*/ 	.byte	0x04, 0x0a
        /*01e6*/ 	.short	(.L_45 - .L_44)
	.align		4
.L_44:
        /*01e8*/ 	.word	index@(.nv.constant0.gluon_wgmma)
        /*01ec*/ 	.short	0x0210
        /*01ee*/ 	.short	0x0050


	//----- nvinfo : EIATTR_SW_WAR
	.align		4
.L_45:
        /*01f0*/ 	.byte	0x04, 0x36
        /*01f2*/ 	.short	(.L_47 - .L_46)
.L_46:
        /*01f4*/ 	.word	0x00000008
.L_47:


//--------------------- .nv.callgraph             --------------------------
	.section	.nv.callgraph,"",@"SHT_CUDA_CALLGRAPH"
	.align	4
	.sectionentsize	8
	.align		4
        /*0000*/ 	.word	0x00000000
	.align		4
        /*0004*/ 	.word	0xffffffff
	.align		4
        /*0008*/ 	.word	0x00000000
	.align		4
        /*000c*/ 	.word	0xfffffffe
	.align		4
        /*0010*/ 	.word	0x00000000
	.align		4
        /*0014*/ 	.word	0xfffffffd
	.align		4
        /*0018*/ 	.word	0x00000000
	.align		4
        /*001c*/ 	.word	0xfffffffc


//--------------------- .text.gluon_wgmma         --------------------------
	.section	.text.gluon_wgmma,"ax",@progbits
	.align	128
        .global         gluon_wgmma
        .type           gluon_wgmma,@function
        .size           gluon_wgmma,(.L_x_52 - gluon_wgmma)
        .other          gluon_wgmma,@"STO_CUDA_ENTRY STV_DEFAULT"
gluon_wgmma:
.text.gluon_wgmma:
[----:B------:R-:W-:Y:S01]  /*0000*/  LDC R1, c[0x0][0x28] ;  /* 0x00000a00ff017b82 */ /* 0x000fe20000000800 */
[----:B------:R-:W1:Y:S07]  /*0010*/  S2R R0, SR_TID.X ;  /* 0x0000000000007919 */ /* 0x000e6e0000002100 */
[----:B------:R-:W2:Y:S01]  /*0020*/  S2UR UR5, SR_CgaCtaId ;  /* 0x00000000000579c3 */ /* 0x000ea20000008800 */
[----:B------:R-:W-:Y:S01]  /*0030*/  UMOV UR28, 0x400 ;  /* 0x00000400001c7882 */ /* 0x000fe20000000000 */
[----:B------:R-:W-:Y:S01]  /*0040*/  ULDC UR7, c[0x0][0xc] ;  /* 0x0000030000077ab9 */ /* 0x000fe20000000800 */
[----:B------:R-:W-:Y:S01]  /*0050*/  ULDC UR8, c[0x0][0x10] ;  /* 0x0000040000087ab9 */ /* 0x000fe20000000800 */
[----:B------:R-:W-:Y:S01]  /*0060*/  ULDC.64 UR12, c[0x0][0x250] ;  /* 0x00009400000c7ab9 */ /* 0x000fe20000000a00 */
[----:B------:R-:W-:Y:S01]  /*0070*/  UMOV UR31, URZ ;  /* 0x0000003f001f7c82 */ /* 0x000fe20008000000 */
[----:B------:R-:W-:Y:S02]  /*0080*/  BSSY B0, `(.L_x_0) ;  /* 0x000001d000007945 */ /* 0x000fe40003800000 */
[----:B------:R-:W3:Y:S08]  /*0090*/  LDC R6, c[0x0][0x228] ;  /* 0x00008a00ff067b82 */ /* 0x000ef00000000800 */
[----:B------:R-:W4:Y:S08]  /*00a0*/  LDC R13, c[0x0][0x230] ;  /* 0x00008c00ff0d7b82 */ /* 0x000f300000000800 */
[----:B------:R-:W-:Y:S01]  /*00b0*/  S2UR UR4, SR_CTAID.Y ;  /* 0x00000000000479c3 */ /* 0x000fe20000002600 */
[----:B--2---:R-:W-:Y:S01]  /*00c0*/  ULEA UR28, UR5, UR28, 0x18 ;  /* 0x0000001c051c7291 */ /* 0x004fe2000f8ec03f */
[----:B-1----:R-:W-:-:S06]  /*00d0*/  LOP3.LUT R2, R0, 0x7f, RZ, 0xc0, !PT ;  /* 0x0000007f00027812 */ /* 0x002fcc00078ec0ff */
[----:B------:R-:W1:Y:S01]  /*00e0*/  S2UR UR6, SR_CTAID.Z ;  /* 0x00000000000679c3 */ /* 0x000e620000002700 */
[----:B---3--:R-:W-:Y:S01]  /*00f0*/  VIADD R6, R6, 0xffffffff ;  /* 0xffffffff06067836 */ /* 0x008fe20000000000 */
[C---:B------:R-:W-:Y:S02]  /*0100*/  ISETP.GE.U32.AND P0, PT, R2.reuse, 0x20, PT ;  /* 0x000000200200780c */ /* 0x040fe40003f06070 */
[C---:B------:R-:W-:Y:S02]  /*0110*/  ISETP.NE.U32.AND P2, PT, R2.reuse, RZ, PT ;  /* 0x000000ff0200720c */ /* 0x040fe40003f45070 */
[----:B------:R-:W-:Y:S02]  /*0120*/  LEA R12, R2, UR28, 0x2 ;  /* 0x0000001c020c7c11 */ /* 0x000fe4000f8e10ff */
[----:B------:R-:W2:Y:S01]  /*0130*/  S2UR UR5, SR_CTAID.X ;  /* 0x00000000000579c3 */ /* 0x000ea20000002500 */
[----:B----4-:R-:W-:-:S06]  /*0140*/  VIADD R9, R13, 0xffffffff ;  /* 0xffffffff0d097836 */ /* 0x010fcc0000000000 */
[----:B------:R3:W-:Y:S01]  /*0150*/  @!P0 STS [R12], RZ ;  /* 0x000000ff0c008388 */ /* 0x0007e20000000800 */
[----:B------:R-:W-:-:S03]  /*0160*/  NOP ;  /* 0x0000000000007918 */ /* 0x000fc60000000000 */
[----:B------:R3:W-:Y:S01]  /*0170*/  @!P2 STS [UR28+0x24], R6 ;  /* 0x00002406ff00a988 */ /* 0x0007e2000800081c */
[----:B-1----:R-:W-:-:S03]  /*0180*/  UIMAD UR6, UR6, UR8, UR4 ;  /* 0x00000008060672a4 */ /* 0x002fc6000f8e0204 */
[----:B------:R3:W-:Y:S01]  /*0190*/  @!P2 STS [UR28+0x20], R9 ;  /* 0x00002009ff00a988 */ /* 0x0007e2000800081c */
[----:B--2---:R-:W-:-:S04]  /*01a0*/  UIMAD UR6, UR6, UR7, UR5 ;  /* 0x00000007060672a4 */ /* 0x004fc8000f8e0205 */
[----:B------:R-:W-:-:S04]  /*01b0*/  UIMAD UR10, UR6, 0x180, URZ ;  /* 0x00000180060a78a4 */ /* 0x000fc8000f8e023f */
[----:B------:R-:W-:-:S04]  /*01c0*/  UIADD3 UR6, UP0, UR10, UR12, URZ ;  /* 0x0000000c0a067290 */ /* 0x000fc8000ff1e03f */
[----:B------:R-:W-:Y:S01]  /*01d0*/  ULEA.HI.X.SX32 UR7, UR10, UR13, 0x1, UP0 ;  /* 0x0000000d0a077291 */ /* 0x000fe200080f0e3f */
[----:B---3--:R-:W-:Y:S11]  /*01e0*/  @P2 BRA `(.L_x_1) ;  /* 0x0000000000182947 */ /* 0x008ff60003800000 */
[----:B------:R-:W1:Y:S01]  /*01f0*/  LDS R3, [UR28+0x8] ;  /* 0x0000081cff037984 */ /* 0x000e620008000800 */
[----:B------:R-:W2:Y:S01]  /*0200*/  LDC.64 R10, c[0x0][0x210] ;  /* 0x00008400ff0a7b82 */ /* 0x000ea20000000a00 */
[----:B------:R-:W-:Y:S02]  /*0210*/  IMAD.MOV.U32 R4, RZ, RZ, 0x70 ;  /* 0x00000070ff047424 */ /* 0x000fe400078e00ff */
[----:B--2---:R2:W-:Y:S03]  /*0220*/  STS.64 [UR28], R10 ;  /* 0x0000000aff007988 */ /* 0x0045e60008000a1c */
[----:B-1----:R-:W-:-:S05]  /*0230*/  LOP3.LUT R3, R3, 0x10, R4, 0xd8, !PT ;  /* 0x0000001003037812 */ /* 0x002fca00078ed804 */
[----:B------:R2:W-:Y:S02]  /*0240*/  STS [UR28+0x8], R3 ;  /* 0x00000803ff007988 */ /* 0x0005e4000800081c */
.L_x_1:
[----:B------:R-:W-:Y:S05]  /*0250*/  BSYNC B0 ;  /* 0x0000000000007941 */ /* 0x000fea0003800000 */
.L_x_0:
[----:B------:R-:W-:Y:S04]  /*0260*/  BSSY B0, `(.L_x_2) ;  /* 0x000000a000007945 */ /* 0x000fe80003800000 */
[----:B------:R-:W-:Y:S05]  /*0270*/  @P2 BRA `(.L_x_3) ;  /* 0x0000000000202947 */ /* 0x000fea0003800000 */
[----:B--2---:R-:W1:Y:S01]  /*0280*/  LDS R3, [UR28+0x34] ;  /* 0x0000341cff037984 */ /* 0x004e620008000800 */
[----:B------:R-:W-:Y:S02]  /*0290*/  IMAD.MOV.U32 R4, RZ, RZ, 0x3f000000 ;  /* 0x3f000000ff047424 */ /* 0x000fe400078e00ff */
[----:B------:R-:W-:Y:S01]  /*02a0*/  @!P2 IMAD.MOV.U32 R5, RZ, RZ, 0xff ;  /* 0x000000ffff05a424 */ /* 0x000fe200078e00ff */
[----:B------:R-:W2:Y:S02]  /*02b0*/  @!P2 LDS R8, [UR28+0x38] ;  /* 0x0000381cff08a984 */ /* 0x000ea40008000800 */
[----:B-1----:R-:W-:Y:S02]  /*02c0*/  LOP3.LUT R3, R3, 0xff000000, R4, 0xb8, !PT ;  /* 0xff00000003037812 */ /* 0x002fe400078eb804 */
[----:B--2---:R-:W-:-:S03]  /*02d0*/  @!P2 LOP3.LUT R4, R8, 0xff, R5, 0xb8, !PT ;  /* 0x000000ff0804a812 */ /* 0x004fc600078eb805 */
[----:B------:R1:W-:Y:S04]  /*02e0*/  STS [UR28+0x34], R3 ;  /* 0x00003403ff007988 */ /* 0x0003e8000800081c */
[----:B------:R1:W-:Y:S02]  /*02f0*/  @!P2 STS [UR28+0x38], R4 ;  /* 0x00003804ff00a988 */ /* 0x0003e4000800081c */
.L_x_3:
[----:B------:R-:W-:Y:S05]  /*0300*/  BSYNC B0 ;  /* 0x0000000000007941 */ /* 0x000fea0003800000 */
.L_x_2:
[----:B------:R-:W-:Y:S04]  /*0310*/  BSSY B0, `(.L_x_4) ;  /* 0x000000e000007945 */ /* 0x000fe80003800000 */
[----:B------:R-:W-:Y:S05]  /*0320*/  @P2 BRA `(.L_x_5) ;  /* 0x0000000000302947 */ /* 0x000fea0003800000 */
[----:B-1----:R-:W1:Y:S01]  /*0330*/  LDS R4, [UR28+0x34] ;  /* 0x0000341cff047984 */ /* 0x002e620008000800 */
[----:B--2---:R-:W2:Y:S03]  /*0340*/  LDC.64 R10, c[0x0][0x238] ;  /* 0x00008e00ff0a7b82 */ /* 0x004ea60000000a00 */
[----:B------:R-:W3:Y:S01]  /*0350*/  LDS R3, [UR28+0x1c] ;  /* 0x00001c1cff037984 */ /* 0x000ee20008000800 */
[C---:B--2---:R-:W-:Y:S01]  /*0360*/  SHF.L.U64.HI R8, R10.reuse, 0x1, R11 ;  /* 0x000000010a087819 */ /* 0x044fe2000001020b */
[----:B------:R-:W-:-:S03]  /*0370*/  IMAD.SHL.U32 R5, R10, 0x2, RZ ;  /* 0x000000020a057824 */ /* 0x000fc600078e00ff */
[--C-:B------:R-:W-:Y:S02]  /*0380*/  SHF.R.U32.HI R10, RZ, 0x4, R8.reuse ;  /* 0x00000004ff0a7819 */ /* 0x100fe40000011608 */
[----:B------:R-:W-:-:S05]  /*0390*/  SHF.R.U64 R5, R5, 0x4, R8 ;  /* 0x0000000405057819 */ /* 0x000fca0000001208 */
[----:B------:R4:W-:Y:S01]  /*03a0*/  STS [UR28+0xc], R5 ;  /* 0x00000c05ff007988 */ /* 0x0009e2000800081c */
[----:B-1----:R-:W-:Y:S02]  /*03b0*/  LOP3.LUT R4, R4, 0x7, RZ, 0xb8, !PT ;  /* 0x0000000704047812 */ /* 0x002fe400078eb8ff */
[----:B---3--:R-:W-:-:S03]  /*03c0*/  LOP3.LUT R3, R3, 0xf, R10, 0xb8, !PT ;  /* 0x0000000f03037812 */ /* 0x008fc600078eb80a */
[----:B------:R4:W-:Y:S04]  /*03d0*/  STS [UR28+0x34], R4 ;  /* 0x00003404ff007988 */ /* 0x0009e8000800081c */
[----:B------:R4:W-:Y:S02]  /*03e0*/  STS [UR28+0x1c], R3 ;  /* 0x00001c03ff007988 */ /* 0x0009e4000800081c */
.L_x_5:
[----:B------:R-:W-:Y:S05]  /*03f0*/  BSYNC B0 ;  /* 0x0000000000007941 */ /* 0x000fea0003800000 */
.L_x_4:
[----:B------:R-:W-:Y:S04]  /*0400*/  BSSY B1, `(.L_x_6) ;  /* 0x000001a000017945 */ /* 0x000fe80003800000 */
[----:B------:R-:W-:Y:S04]  /*0410*/  BSSY B0, `(.L_x_7) ;  /* 0x0000015000007945 */ /* 0x000fe80003800000 */
[----:B------:R-:W-:Y:S05]  /*0420*/  @P2 BRA `(.L_x_8) ;  /* 0x0000000000202947 */ /* 0x000fea0003800000 */
[----:B-12-4-:R-:W1:Y:S02]  /*0430*/  LDS R3, [UR28+0x34] ;  /* 0x0000341cff037984 */ /* 0x016e640008000800 */
[----:B-1----:R-:W-:-:S05]  /*0440*/  LOP3.LUT R3, R3, 0x38, RZ, 0xb8, !PT ;  /* 0x0000003803037812 */ /* 0x002fca00078eb8ff */
[----:B------:R1:W-:Y:S01]  /*0450*/  STS [UR28+0x34], R3 ;  /* 0x00003403ff007988 */ /* 0x0003e2000800081c */
[----:B------:R-:W-:Y:S05]  /*0460*/  @P2 BRA `(.L_x_9) ;  /* 0x0000000000202947 */ /* 0x000fea0003800000 */
[----:B-1----:R-:W1:Y:S01]  /*0470*/  LDS R3, [UR28+0x8] ;  /* 0x0000081cff037984 */ /* 0x002e620008000800 */
[----:B------:R-:W-:-:S05]  /*0480*/  IMAD.MOV.U32 R4, RZ, RZ, 0x780 ;  /* 0x00000780ff047424 */ /* 0x000fca00078e00ff */
[----:B-1----:R-:W-:-:S05]  /*0490*/  LOP3.LUT R3, R3, 0x500, R4, 0xd8, !PT ;  /* 0x0000050003037812 */ /* 0x002fca00078ed804 */
[----:B------:R3:W-:Y:S02]  /*04a0*/  STS [UR28+0x8], R3 ;  /* 0x00000803ff007988 */ /* 0x0007e4000800081c */
.L_x_8:
[----:B------:R-:W-:Y:S05]  /*04b0*/  @P2 BRA `(.L_x_10) ;  /* 0x0000000000282947 */ /* 0x000fea0003800000 */
[----:B-1234-:R-:W1:Y:S02]  /*04c0*/  LDS R3, [UR28+0x8] ;  /* 0x0000081cff037984 */ /* 0x01ee640008000800 */
[----:B-1----:R-:W-:-:S05]  /*04d0*/  LOP3.LUT R3, R3, 0x1800, RZ, 0xb8, !PT ;  /* 0x0000180003037812 */ /* 0x002fca00078eb8ff */
[----:B------:R2:W-:Y:S02]  /*04e0*/  STS [UR28+0x8], R3 ;  /* 0x00000803ff007988 */ /* 0x0005e4000800081c */
.L_x_9:
[----:B------:R-:W-:Y:S05]  /*04f0*/  @P2 BREAK B0 ;  /* 0x0000000000002942 */ /* 0x000fea0003800000 */
[----:B------:R-:W-:Y:S05]  /*0500*/  @P2 BRA `(.L_x_11) ;  /* 0x0000000000242947 */ /* 0x000fea0003800000 */
[----:B------:R-:W3:Y:S01]  /*0510*/  LDS R4, [UR28+0x8] ;  /* 0x0000081cff047984 */ /* 0x000ee20008000800 */
[----:B-12---:R-:W-:-:S05]  /*0520*/  IMAD.MOV.U32 R3, RZ, RZ, 0x6000 ;  /* 0x00006000ff037424 */ /* 0x006fca00078e00ff */
[----:B---3--:R-:W-:-:S04]  /*0530*/  LOP3.LUT R3, R4, 0x6000, R3, 0xd8, !PT ;  /* 0x0000600004037812 */ /* 0x008fc800078ed803 */
[----:B------:R-:W-:-:S05]  /*0540*/  LOP3.LUT R3, R3, 0x400000, RZ, 0xb8, !PT ;  /* 0x0040000003037812 */ /* 0x000fca00078eb8ff */
[----:B------:R5:W-:Y:S02]  /*0550*/  STS [UR28+0x8], R3 ;  /* 0x00000803ff007988 */ /* 0x000be4000800081c */
.L_x_10:
[----:B------:R-:W-:Y:S05]  /*0560*/  BSYNC B0 ;  /* 0x0000000000007941 */ /* 0x000fea0003800000 */
.L_x_7:
[----:B-12345:R-:W1:Y:S02]  /*0570*/  @!P2 LDS R3, [UR28+0x8] ;  /* 0x0000081cff03a984 */ /* 0x03ee640008000800 */
[----:B-1----:R-:W-:-:S05]  /*0580*/  @!P2 LOP3.LUT R3, R3, 0x8000, RZ, 0xb8, !PT ;  /* 0x000080000303a812 */ /* 0x002fca00078eb8ff */
[----:B------:R3:W-:Y:S02]  /*0590*/  @!P2 STS [UR28+0x8], R3 ;  /* 0x00000803ff00a988 */ /* 0x0007e4000800081c */
.L_x_11:
[----:B------:R-:W-:Y:S05]  /*05a0*/  BSYNC B1 ;  /* 0x0000000000017941 */ /* 0x000fea0003800000 */
.L_x_6:
[----:B------:R-:W-:Y:S05]  /*05b0*/  WARPSYNC.ALL ;  /* 0x0000000000007948 */ /* 0x000fea0003800000 */
[----:B------:R-:W-:Y:S05]  /*05c0*/  @P0 BRA `(.L_x_12) ;  /* 0x0000000000280947 */ /* 0x000fea0003800000 */
[----:B-123--:R-:W1:Y:S01]  /*05d0*/  S2R R3, SR_LANEID ;  /* 0x0000000000037919 */ /* 0x00ee620000000000 */
[----:B------:R-:W-:Y:S05]  /*05e0*/  WARPSYNC.ALL ;  /* 0x0000000000007948 */ /* 0x000fea0003800000 */
[----:B-1----:R-:W-:-:S05]  /*05f0*/  IMAD.SHL.U32 R3, R3, 0x4, RZ ;  /* 0x0000000403037824 */ /* 0x002fca00078e00ff */
[----:B------:R-:W1:Y:S01]  /*0600*/  LDS R7, [R3+UR28] ;  /* 0x0000001c03077984 */ /* 0x000e620008000800 */
[----:B------:R-:W-:-:S05]  /*0610*/  IADD3 R4, P1, R3, UR6, RZ ;  /* 0x0000000603047c10 */ /* 0x000fca000ff3e0ff */
[----:B------:R-:W-:-:S05]  /*0620*/  IMAD.X R5, RZ, RZ, UR7, P1 ;  /* 0x00000007ff057e24 */ /* 0x000fca00088e06ff */
[----:B-1----:R4:W5:Y:S01]  /*0630*/  ATOMG.E.EXCH.STRONG.GPU PT, RZ, [R4], R7 ;  /* 0x0000000704ff73a8 */ /* 0x00296200041ee100 */
[----:B------:R-:W-:-:S04]  /*0640*/  DEPBAR {5,4,3,2,1,0} ;  /* 0x0000003f0000791a */ /* 0x000fc80000000000 */
[----:B------:R4:W-:Y:S01]  /*0650*/  UTMACCTL.IV [UR6] ;  /* 0x00000000060079b9 */ /* 0x0009e20008000000 */
[----:B------:R-:W-:Y:S01]  /*0660*/  NOP ;  /* 0x0000000000007918 */ /* 0x000fe20000000000 */
.L_x_12:
[----:B------:R-:W-:Y:S05]  /*0670*/  @P0 BRA `(.L_x_13) ;  /* 0x00000000000c0947 */ /* 0x000fea0003800000 */
[----:B------:R0:W-:Y:S01]  /*0680*/  UTMACMDFLUSH ;  /* 0x00000000000079b7 */ /* 0x0001e20000000000 */
[----:B------:R-:W-:Y:S05]  /*0690*/  @P0 BRA `(.L_x_13) ;  /* 0x0000000000040947 */ /* 0x000fea0003800000 */
[----:B------:R-:W-:-:S04]  /*06a0*/  DEPBAR.LE SB0, 0x0 ;  /* 0x000080000000791a */ /* 0x000fc80000000000 */
.L_x_13:
[----:B------:R-:W-:Y:S05]  /*06b0*/  WARPSYNC.ALL ;  /* 0x0000000000007948 */ /* 0x000fea0003800000 */
[----:B-----5:R-:W-:Y:S06]  /*06c0*/  BAR.SYNC.DEFER_BLOCKING 0x0 ;  /* 0x0000000000007b1d */ /* 0x020fec0000010000 */
[----:B------:R-:W-:Y:S02]  /*06d0*/  BSSY B1, `(.L_x_14) ;  /* 0x000000b000017945 */ /* 0x000fe40003800000 */
[----:B------:R-:W-:Y:S06]  /*06e0*/  BAR.SYNC.DEFER_BLOCKING 0x0 ;  /* 0x0000000000007b1d */ /* 0x000fec0000010000 */
[----:B------:R5:W-:Y:S01]  /*06f0*/  @!P0 STS [R12], RZ ;  /* 0x000000ff0c008388 */ /* 0x000be20000000800 */
[----:B------:R-:W-:Y:S01]  /*0700*/  NOP ;  /* 0x0000000000007918 */ /* 0x000fe20000000000 */
[----:B------:R-:W-:Y:S05]  /*0710*/  @P2 BRA `(.L_x_15) ;  /* 0x0000000000182947 */ /* 0x000fea0003800000 */
[----:B-123--:R-:W1:Y:S01]  /*0720*/  LDS R3, [UR28+0x8] ;  /* 0x0000081cff037984 */ /* 0x00ee620008000800 */
[----:B------:R-:W2:Y:S01]  /*0730*/  LDC.64 R10, c[0x0][0x218] ;  /* 0x00008600ff0a7b82 */ /* 0x000ea20000000a00 */
[----:B----4-:R-:W-:Y:S02]  /*0740*/  IMAD.MOV.U32 R4, RZ, RZ, 0x70 ;  /* 0x00000070ff047424 */ /* 0x010fe400078e00ff */
[----:B--2---:R2:W-:Y:S03]  /*0750*/  STS.64 [UR28], R10 ;  /* 0x0000000aff007988 */ /* 0x0045e60008000a1c */
[----:B-1----:R-:W-:-:S05]  /*0760*/  LOP3.LUT R3, R3, 0x10, R4, 0xd8, !PT ;  /* 0x0000001003037812 */ /* 0x002fca00078ed804 */
[----:B------:R2:W-:Y:S02]  /*0770*/  STS [UR28+0x8], R3 ;  /* 0x00000803ff007988 */ /* 0x0005e4000800081c */
.L_x_15:
[----:B----4-:R-:W-:Y:S05]  /*0780*/  BSYNC B1 ;  /* 0x0000000000017941 */ /* 0x010fea0003800000 */
.L_x_14:
[----:B------:R-:W-:Y:S04]  /*0790*/  BSSY B2, `(.L_x_16) ;  /* 0x000000f000027945 */ /* 0x000fe80003800000 */
[----:B------:R-:W-:Y:S04]  /*07a0*/  BSSY B1, `(.L_x_17) ;  /* 0x000000c000017945 */ /* 0x000fe80003800000 */
[----:B------:R-:W-:Y:S05]  /*07b0*/  @P2 BRA `(.L_x_18) ;  /* 0x0000000000282947 */ /* 0x000fea0003800000 */
[----:B-123--:R-:W1:Y:S01]  /*07c0*/  LDS R3, [UR28+0x34] ;  /* 0x0000341cff037984 */ /* 0x00ee620008000800 */
[----:B------:R-:W-:Y:S01]  /*07d0*/  IMAD.MOV.U32 R4, RZ, RZ, 0x3f000000 ;  /* 0x3f000000ff047424 */ /* 0x000fe200078e00ff */
[----:B------:R-:W-:Y:S05]  /*07e0*/  @P2 BREAK B1 ;  /* 0x0000000000012942 */ /* 0x000fea0003800000 */
[----:B-1----:R-:W-:-:S05]  /*07f0*/  LOP3.LUT R3, R3, 0xff000000, R4, 0xb8, !PT ;  /* 0xff00000003037812 */ /* 0x002fca00078eb804 */
[----:B------:R1:W-:Y:S01]  /*0800*/  STS [UR28+0x34], R3 ;  /* 0x00003403ff007988 */ /* 0x0003e2000800081c */
[----:B------:R-:W-:Y:S05]  /*0810*/  @P2 BRA `(.L_x_19) ;  /* 0x0000000000182947 */ /* 0x000fea0003800000 */
[----:B------:R-:W2:Y:S01]  /*0820*/  LDS R4, [UR28+0x38] ;  /* 0x0000381cff047984 */ /* 0x000ea20008000800 */
[----:B-1----:R-:W-:-:S05]  /*0830*/  IMAD.MOV.U32 R3, RZ, RZ, 0x3f ;  /* 0x0000003fff037424 */ /* 0x002fca00078e00ff */
[----:B--2---:R-:W-:-:S05]  /*0840*/  LOP3.LUT R3, R4, 0xff, R3, 0xb8, !PT ;  /* 0x000000ff04037812 */ /* 0x004fca00078eb803 */
[----:B------:R4:W-:Y:S02]  /*0850*/  STS [UR28+0x38], R3 ;  /* 0x00003803ff007988 */ /* 0x0009e4000800081c */
.L_x_18:
[----:B------:R-:W-:Y:S05]  /*0860*/  BSYNC B1 ;  /* 0x0000000000017941 */ /* 0x000fea0003800000 */
.L_x_17:
[----:B------:R1:W-:Y:S02]  /*0870*/  @!P2 STS [UR28+0x20], R9 ;  /* 0x00002009ff00a988 */ /* 0x0003e4000800081c */
.L_x_19:
[----:B------:R-:W-:Y:S05]  /*0880*/  BSYNC B2 ;  /* 0x0000000000027941 */ /* 0x000fea0003800000 */
.L_x_16:
[----:B------:R-:W-:Y:S05]  /*0890*/  WARPSYNC.ALL ;  /* 0x0000000000007948 */ /* 0x000fea0003800000 */
[----:B-1234-:R-:W1:Y:S01]  /*08a0*/  LDC R3, c[0x0][0x22c] ;  /* 0x00008b00ff037b82 */ /* 0x01ee620000000800 */
[----:B------:R-:W-:Y:S01]  /*08b0*/  BSSY B2, `(.L_x_20) ;  /* 0x0000010000027945 */ /* 0x000fe20003800000 */
[----:B-1----:R-:W-:-:S05]  /*08c0*/  VIADD R3, R3, 0xffffffff ;  /* 0xffffffff03037836 */ /* 0x002fca0000000000 */
[----:B------:R1:W-:Y:S01]  /*08d0*/  @!P2 STS [UR28+0x24], R3 ;  /* 0x00002403ff00a988 */ /* 0x0003e2000800081c */
[----:B------:R-:W-:Y:S05]  /*08e0*/  @P2 BRA `(.L_x_21) ;  /* 0x0000000000302947 */ /* 0x000fea0003800000 */
[----:B------:R-:W2:Y:S01]  /*08f0*/  LDS R5, [UR28+0x34] ;  /* 0x0000341cff057984 */ /* 0x000ea20008000800 */
[----:B------:R-:W3:Y:S03]  /*0900*/  LDC.64 R10, c[0x0][0x240] ;  /* 0x00009000ff0a7b82 */ /* 0x000ee60000000a00 */
[----:B------:R-:W4:Y:S01]  /*0910*/  LDS R4, [UR28+0x1c] ;  /* 0x00001c1cff047984 */ /* 0x000f220008000800 */
[C---:B---3--:R-:W-:Y:S01]  /*0920*/  SHF.L.U64.HI R8, R10.reuse, 0x1, R11 ;  /* 0x000000010a087819 */ /* 0x048fe2000001020b */
[----:B------:R-:W-:-:S03]  /*0930*/  IMAD.SHL.U32 R7, R10, 0x2, RZ ;  /* 0x000000020a077824 */ /* 0x000fc600078e00ff */
[--C-:B------:R-:W-:Y:S02]  /*0940*/  SHF.R.U32.HI R9, RZ, 0x4, R8.reuse ;  /* 0x00000004ff097819 */ /* 0x100fe40000011608 */
[----:B------:R-:W-:-:S05]  /*0950*/  SHF.R.U64 R7, R7, 0x4, R8 ;  /* 0x0000000407077819 */ /* 0x000fca0000001208 */
[----:B------:R3:W-:Y:S01]  /*0960*/  STS [UR28+0xc], R7 ;  /* 0x00000c07ff007988 */ /* 0x0007e2000800081c */
[----:B--2---:R-:W-:Y:S02]  /*0970*/  LOP3.LUT R5, R5, 0x7, RZ, 0xb8, !PT ;  /* 0x0000000705057812 */ /* 0x004fe400078eb8ff */
[----:B----4-:R-:W-:-:S03]  /*0980*/  LOP3.LUT R4, R4, 0xf, R9, 0xb8, !PT ;  /* 0x0000000f04047812 */ /* 0x010fc600078eb809 */
[----:B------:R3:W-:Y:S04]  /*0990*/  STS [UR28+0x34], R5 ;  /* 0x00003405ff007988 */ /* 0x0007e8000800081c */
[----:B------:R3:W-:Y:S02]  /*09a0*/  STS [UR28+0x1c], R4 ;  /* 0x00001c04ff007988 */ /* 0x0007e4000800081c */
.L_x_21:
[----:B------:R-:W-:Y:S05]  /*09b0*/  BSYNC B2 ;  /* 0x0000000000027941 */ /* 0x000fea0003800000 */
.L_x_20:
[----:B------:R-:W-:Y:S04]  /*09c0*/  BSSY B3, `(.L_x_22) ;  /* 0x000001a000037945 */ /* 0x000fe80003800000 */
[----:B------:R-:W-:Y:S04]  /*09d0*/  BSSY B2, `(.L_x_23) ;  /* 0x0000015000027945 */ /* 0x000fe80003800000 */
[----:B------:R-:W-:Y:S05]  /*09e0*/  @P2 BRA `(.L_x_24) ;  /* 0x0000000000202947 */ /* 0x000fea0003800000 */
[----:B---3--:R-:W2:Y:S02]  /*09f0*/  LDS R4, [UR28+0x34] ;  /* 0x0000341cff047984 */ /* 0x008ea40008000800 */
[----:B--2---:R-:W-:-:S05]  /*0a00*/  LOP3.LUT R4, R4, 0x38, RZ, 0xb8, !PT ;  /* 0x0000003804047812 */ /* 0x004fca00078eb8ff */
[----:B------:R2:W-:Y:S01]  /*0a10*/  STS [UR28+0x34], R4 ;  /* 0x00003404ff007988 */ /* 0x0005e2000800081c */
[----:B------:R-:W-:Y:S05]  /*0a20*/  @P2 BRA `(.L_x_25) ;  /* 0x0000000000202947 */ /* 0x000fea0003800000 */
[----:B--2---:R-:W2:Y:S01]  /*0a30*/  LDS R4, [UR28+0x8] ;  /* 0x0000081cff047984 */ /* 0x004ea20008000800 */
[----:B------:R-:W-:-:S05]  /*0a40*/  IMAD.MOV.U32 R5, RZ, RZ, 0x780 ;  /* 0x00000780ff057424 */ /* 0x000fca00078e00ff */
[----:B--2---:R-:W-:-:S05]  /*0a50*/  LOP3.LUT R4, R4, 0x500, R5, 0xd8, !PT ;  /* 0x0000050004047812 */ /* 0x004fca00078ed805 */
[----:B------:R2:W-:Y:S02]  /*0a60*/  STS [UR28+0x8], R4 ;  /* 0x00000804ff007988 */ /* 0x0005e4000800081c */
.L_x_24:
[----:B------:R-:W-:Y:S05]  /*0a70*/  @P2 BRA `(.L_x_26) ;  /* 0x0000000000282947 */ /* 0x000fea0003800000 */
[----:B--23--:R-:W2:Y:S02]  /*0a80*/  LDS R4, [UR28+0x8] ;  /* 0x0000081cff047984 */ /* 0x00cea40008000800 */
[----:B--2---:R-:W-:-:S05]  /*0a90*/  LOP3.LUT R4, R4, 0x1800, RZ, 0xb8, !PT ;  /* 0x0000180004047812 */ /* 0x004fca00078eb8ff */
[----:B------:R3:W-:Y:S02]  /*0aa0*/  STS [UR28+0x8], R4 ;  /* 0x00000804ff007988 */ /* 0x0007e4000800081c */
.L_x_25:
[----:B------:R-:W-:Y:S05]  /*0ab0*/  @P2 BREAK B2 ;  /* 0x0000000000022942 */ /* 0x000fea0003800000 */
[----:B------:R-:W-:Y:S05]  /*0ac0*/  @P2 BRA `(.L_x_27) ;  /* 0x0000000000242947 */ /* 0x000fea0003800000 */
[----:B--23--:R-:W2:Y:S01]  /*0ad0*/  LDS R4, [UR28+0x8] ;  /* 0x0000081cff047984 */ /* 0x00cea20008000800 */
[----:B------:R-:W-:-:S05]  /*0ae0*/  IMAD.MOV.U32 R5, RZ, RZ, 0x6000 ;  /* 0x00006000ff057424 */ /* 0x000fca00078e00ff */
[----:B--2---:R-:W-:-:S04]  /*0af0*/  LOP3.LUT R4, R4, 0x6000, R5, 0xd8, !PT ;  /* 0x0000600004047812 */ /* 0x004fc800078ed805 */
[----:B------:R-:W-:-:S05]  /*0b00*/  LOP3.LUT R4, R4, 0x400000, RZ, 0xb8, !PT ;  /* 0x0040000004047812 */ /* 0x000fca00078eb8ff */
[----:B------:R4:W-:Y:S02]  /*0b10*/  STS [UR28+0x8], R4 ;  /* 0x00000804ff007988 */ /* 0x0009e4000800081c */
.L_x_26:
[----:B------:R-:W-:Y:S05]  /*0b20*/  BSYNC B2 ;  /* 0x0000000000027941 */ /* 0x000fea0003800000 */
.L_x_23:
[----:B--234-:R-:W2:Y:S02]  /*0b30*/  @!P2 LDS R4, [UR28+0x8] ;  /* 0x0000081cff04a984 */ /* 0x01cea40008000800 */
[----:B--2---:R-:W-:-:S05]  /*0b40*/  @!P2 LOP3.LUT R4, R4, 0x8000, RZ, 0xb8, !PT ;  /* 0x000080000404a812 */ /* 0x004fca00078eb8ff */
[----:B------:R4:W-:Y:S02]  /*0b50*/  @!P2 STS [UR28+0x8], R4 ;  /* 0x00000804ff00a988 */ /* 0x0009e4000800081c */
.L_x_27:
[----:B------:R-:W-:Y:S05]  /*0b60*/  BSYNC B3 ;  /* 0x0000000000037941 */ /* 0x000fea0003800000 */
.L_x_22:
[----:B------:R-:W-:Y:S05]  /*0b70*/  WARPSYNC.ALL ;  /* 0x0000000000007948 */ /* 0x000fea0003800000 */
[----:B------:R-:W-:-:S04]  /*0b80*/  UIADD3 UR9, UR10, 0x80, URZ ;  /* 0x000000800a097890 */ /* 0x000fc8000fffe03f */
[----:B------:R-:W-:-:S04]  /*0b90*/  UIADD3 UR8, UP0, UR9, UR12, URZ ;  /* 0x0000000c09087290 */ /* 0x000fc8000ff1e03f */
[----:B------:R-:W-:Y:S01]  /*0ba0*/  ULEA.HI.X.SX32 UR9, UR9, UR13, 0x1, UP0 ;  /* 0x0000000d09097291 */ /* 0x000fe200080f0e3f */
[----:B------:R-:W-:Y:S11]  /*0bb0*/  @P0 BRA `(.L_x_28) ;  /* 0x0000000000280947 */ /* 0x000ff60003800000 */
[----:B--234-:R-:W2:Y:S01]  /*0bc0*/  S2R R4, SR_LANEID ;  /* 0x0000000000047919 */ /* 0x01cea20000000000 */
[----:B------:R-:W-:Y:S05]  /*0bd0*/  WARPSYNC.ALL ;  /* 0x0000000000007948 */ /* 0x000fea0003800000 */
[----:B--2---:R-:W-:-:S05]  /*0be0*/  IMAD.SHL.U32 R8, R4, 0x4, RZ ;  /* 0x0000000404087824 */ /* 0x004fca00078e00ff */
[----:B------:R-:W2:Y:S01]  /*0bf0*/  LDS R7, [R8+UR28] ;  /* 0x0000001c08077984 */ /* 0x000ea20008000800 */
[----:B------:R-:W-:-:S05]  /*0c00*/  IADD3 R4, P1, R8, UR8, RZ ;  /* 0x0000000808047c10 */ /* 0x000fca000ff3e0ff */
[----:B------:R-:W-:-:S05]  /*0c10*/  IMAD.X R5, RZ, RZ, UR9, P1 ;  /* 0x00000009ff057e24 */ /* 0x000fca00088e06ff */
[----:B--2---:R2:W3:Y:S01]  /*0c20*/  ATOMG.E.EXCH.STRONG.GPU PT, RZ, [R4], R7 ;  /* 0x0000000704ff73a8 */ /* 0x0044e200041ee100 */
[----:B------:R-:W-:-:S04]  /*0c30*/  DEPBAR {5,4,3,2,1,0} ;  /* 0x0000003f0000791a */ /* 0x000fc80000000000 */
[----:B------:R2:W-:Y:S01]  /*0c40*/  UTMACCTL.IV [UR8] ;  /* 0x00000000080079b9 */ /* 0x0005e20008000000 */
[----:B------:R-:W-:Y:S01]  /*0c50*/  NOP ;  /* 0x0000000000007918 */ /* 0x000fe20000000000 */
.L_x_28:
[----:B------:R-:W-:Y:S05]  /*0c60*/  @P0 BRA `(.L_x_29) ;  /* 0x00000000000c0947 */ /* 0x000fea0003800000 */
[----:B------:R0:W-:Y:S01]  /*0c70*/  UTMACMDFLUSH ;  /* 0x00000000000079b7 */ /* 0x0001e20000000000 */
[----:B------:R-:W-:Y:S05]  /*0c80*/  @P0 BRA `(.L_x_29) ;  /* 0x0000000000040947 */ /* 0x000fea0003800000 */
[----:B------:R-:W-:-:S04]  /*0c90*/  DEPBAR.LE SB0, 0x0 ;  /* 0x000080000000791a */ /* 0x000fc80000000000 */
.L_x_29:
[----:B------:R-:W-:Y:S05]  /*0ca0*/  WARPSYNC.ALL ;  /* 0x0000000000007948 */ /* 0x000fea0003800000 */
[----:B---3--:R-:W-:Y:S06]  /*0cb0*/  BAR.SYNC.DEFER_BLOCKING 0x0 ;  /* 0x0000000000007b1d */ /* 0x008fec0000010000 */
[----:B------:R-:W-:Y:S02]  /*0cc0*/  BSSY B3, `(.L_x_30) ;  /* 0x000000b000037945 */ /* 0x000fe40003800000 */
[----:B------:R-:W-:Y:S06]  /*0cd0*/  BAR.SYNC.DEFER_BLOCKING 0x0 ;  /* 0x0000000000007b1d */ /* 0x000fec0000010000 */
[----:B------:R3:W-:Y:S01]  /*0ce0*/  @!P0 STS [R12], RZ ;  /* 0x000000ff0c008388 */ /* 0x0007e20000000800 */
[----:B------:R-:W-:Y:S01]  /*0cf0*/  NOP ;  /* 0x0000000000007918 */ /* 0x000fe20000000000 */
[----:B------:R-:W-:Y:S05]  /*0d00*/  @P2 BRA `(.L_x_31) ;  /* 0x0000000000182947 */ /* 0x000fea0003800000 */
[----:B--2-4-:R-:W2:Y:S01]  /*0d10*/  LDS R4, [UR28+0x8] ;  /* 0x0000081cff047984 */ /* 0x014ea20008000800 */
[----:B------:R-:W4:Y:S01]  /*0d20*/  LDC.64 R8, c[0x0][0x220] ;  /* 0x00008800ff087b82 */ /* 0x000f220000000a00 */
[----:B------:R-:W-:Y:S02]  /*0d30*/  IMAD.MOV.U32 R5, RZ, RZ, 0x70 ;  /* 0x00000070ff057424 */ /* 0x000fe400078e00ff */
[----:B----4-:R4:W-:Y:S03]  /*0d40*/  STS.64 [UR28], R8 ;  /* 0x00000008ff007988 */ /* 0x0109e60008000a1c */
[----:B--2---:R-:W-:-:S05]  /*0d50*/  LOP3.LUT R4, R4, 0x10, R5, 0xd8, !PT ;  /* 0x0000001004047812 */ /* 0x004fca00078ed805 */
[----:B------:R4:W-:Y:S02]  /*0d60*/  STS [UR28+0x8], R4 ;  /* 0x00000804ff007988 */ /* 0x0009e4000800081c */
.L_x_31:
[----:B--2---:R-:W-:Y:S05]  /*0d70*/  BSYNC B3 ;  /* 0x0000000000037941 */ /* 0x004fea0003800000 */
.L_x_30:
[----:B------:R-:W-:Y:S04]  /*0d80*/  BSSY B4, `(.L_x_32) ;  /* 0x0000011000047945 */ /* 0x000fe80003800000 */
[----:B------:R-:W-:Y:S04]  /*0d90*/  BSSY B3, `(.L_x_33) ;  /* 0x000000e000037945 */ /* 0x000fe80003800000 */
[----:B------:R-:W-:Y:S05]  /*0da0*/  @P2 BRA `(.L_x_34) ;  /* 0x0000000000242947 */ /* 0x000fea0003800000 */
[----:B----4-:R-:W2:Y:S01]  /*0db0*/  LDS R4, [UR28+0x34] ;  /* 0x0000341cff047984 */ /* 0x010ea20008000800 */
[----:B------:R-:W-:-:S05]  /*0dc0*/  IMAD.MOV.U32 R5, RZ, RZ, 0x3f000000 ;  /* 0x3f000000ff057424 */ /* 0x000fca00078e00ff */
[----:B--2---:R-:W-:-:S05]  /*0dd0*/  LOP3.LUT R4, R4, 0xff000000, R5, 0xb8, !PT ;  /* 0xff00000004047812 */ /* 0x004fca00078eb805 */
[----:B------:R2:W-:Y:S01]  /*0de0*/  STS [UR28+0x34], R4 ;  /* 0x00003404ff007988 */ /* 0x0005e2000800081c */
[----:B------:R-:W-:Y:S05]  /*0df0*/  @P2 BRA `(.L_x_35) ;  /* 0x00000000001c2947 */ /* 0x000fea0003800000 */
[----:B--2---:R-:W2:Y:S01]  /*0e00*/  LDS R4, [UR28+0x38] ;  /* 0x0000381cff047984 */ /* 0x004ea20008000800 */
[----:B------:R-:W-:-:S05]  /*0e10*/  IMAD.MOV.U32 R5, RZ, RZ, 0xff ;  /* 0x000000ffff057424 */ /* 0x000fca00078e00ff */
[----:B--2---:R-:W-:-:S05]  /*0e20*/  LOP3.LUT R4, R4, 0xff, R5, 0xb8, !PT ;  /* 0x000000ff04047812 */ /* 0x004fca00078eb805 */
[----:B------:R2:W-:Y:S02]  /*0e30*/  STS [UR28+0x38], R4 ;  /* 0x00003804ff007988 */ /* 0x0005e4000800081c */
.L_x_34:
[----:B------:R-:W-:Y:S05]  /*0e40*/  @P2 BREAK B3 ;  /* 0x0000000000032942 */ /* 0x000fea0003800000 */
[----:B------:R-:W-:Y:S05]  /*0e50*/  @P2 BRA `(.L_x_36) ;  /* 0x00000000000c2947 */ /* 0x000fea0003800000 */
[----:B------:R1:W-:Y:S02]  /*0e60*/  STS [UR28+0x20], R3 ;  /* 0x00002003ff007988 */ /* 0x0003e4000800081c */
.L_x_35:
[----:B------:R-:W-:Y:S05]  /*0e70*/  BSYNC B3 ;  /* 0x0000000000037941 */ /* 0x000fea0003800000 */
.L_x_33:
[----:B------:R1:W-:Y:S02]  /*0e80*/  @!P2 STS [UR28+0x24], R6 ;  /* 0x00002406ff00a988 */ /* 0x0003e4000800081c */
.L_x_36:
[----:B------:R-:W-:Y:S05]  /*0e90*/  BSYNC B4 ;  /* 0x0000000000047941 */ /* 0x000fea0003800000 */
.L_x_32:
[----:B------:R-:W-:Y:S05]  /*0ea0*/  WARPSYNC.ALL ;  /* 0x0000000000007948 */ /* 0x000fea0003800000 */
[----:B------:R-:W-:Y:S04]  /*0eb0*/  BSSY B4, `(.L_x_37) ;  /* 0x000000e000047945 */ /* 0x000fe80003800000 */
[----:B------:R-:W-:Y:S05]  /*0ec0*/  @P2 BRA `(.L_x_38) ;  /* 0x0000000000302947 */ /* 0x000fea0003800000 */
[----:B--2-4-:R-:W2:Y:S01]  /*0ed0*/  LDS R4, [UR28+0x34] ;  /* 0x0000341cff047984 */ /* 0x014ea20008000800 */
[----:B------:R-:W4:Y:S03]  /*0ee0*/  LDC.64 R8, c[0x0][0x248] ;  /* 0x00009200ff087b82 */ /* 0x000f260000000a00 */
[----:B-1----:R-:W1:Y:S01]  /*0ef0*/  LDS R3, [UR28+0x1c] ;  /* 0x00001c1cff037984 */ /* 0x002e620008000800 */
[C---:B----4-:R-:W-:Y:S01]  /*0f00*/  SHF.L.U64.HI R6, R8.reuse, 0x1, R9 ;  /* 0x0000000108067819 */ /* 0x050fe20000010209 */
[----:B------:R-:W-:-:S03]  /*0f10*/  IMAD.SHL.U32 R5, R8, 0x2, RZ ;  /* 0x0000000208057824 */ /* 0x000fc600078e00ff */
[--C-:B------:R-:W-:Y:S02]  /*0f20*/  SHF.R.U32.HI R8, RZ, 0x4, R6.reuse ;  /* 0x00000004ff087819 */ /* 0x100fe40000011606 */
[----:B------:R-:W-:-:S05]  /*0f30*/  SHF.R.U64 R5, R5, 0x4, R6 ;  /* 0x0000000405057819 */ /* 0x000fca0000001206 */
[----:B------:R4:W-:Y:S01]  /*0f40*/  STS [UR28+0xc], R5 ;  /* 0x00000c05ff007988 */ /* 0x0009e2000800081c */
[----:B--2---:R-:W-:Y:S02]  /*0f50*/  LOP3.LUT R4, R4, 0x7, RZ, 0xb8, !PT ;  /* 0x0000000704047812 */ /* 0x004fe400078eb8ff */
[----:B-1----:R-:W-:-:S03]  /*0f60*/  LOP3.LUT R3, R3, 0xf, R8, 0xb8, !PT ;  /* 0x0000000f03037812 */ /* 0x002fc600078eb808 */
[----:B------:R4:W-:Y:S04]  /*0f70*/  STS [UR28+0x34], R4 ;  /* 0x00003404ff007988 */ /* 0x0009e8000800081c */
[----:B------:R4:W-:Y:S02]  /*0f80*/  STS [UR28+0x1c], R3 ;  /* 0x00001c03ff007988 */ /* 0x0009e4000800081c */
.L_x_38:
[----:B------:R-:W-:Y:S05]  /*0f90*/  BSYNC B4 ;  /* 0x0000000000047941 */ /* 0x000fea0003800000 */
.L_x_37:
[----:B------:R-:W-:Y:S04]  /*0fa0*/  BSSY B4, `(.L_x_39) ;  /* 0x000001a000047945 */ /* 0x000fe80003800000 */
[----:B------:R-:W-:Y:S04]  /*0fb0*/  BSSY B5, `(.L_x_40) ;  /* 0x0000015000057945 */ /* 0x000fe80003800000 */
[----:B------:R-:W-:Y:S05]  /*0fc0*/  @P2 BRA `(.L_x_41) ;  /* 0x0000000000202947 */ /* 0x000fea0003800000 */
[----:B-1--4-:R-:W1:Y:S02]  /*0fd0*/  LDS R3, [UR28+0x34] ;  /* 0x0000341cff037984 */ /* 0x012e640008000800 */
[----:B-1----:R-:W-:-:S05]  /*0fe0*/  LOP3.LUT R3, R3, 0x38, RZ, 0xb8, !PT ;  /* 0x0000003803037812 */ /* 0x002fca00078eb8ff */
[----:B------:R1:W-:Y:S01]  /*0ff0*/  STS [UR28+0x34], R3 ;  /* 0x00003403ff007988 */ /* 0x0003e2000800081c */
[----:B------:R-:W-:Y:S05]  /*1000*/  @P2 BRA `(.L_x_42) ;  /* 0x0000000000202947 */ /* 0x000fea0003800000 */
[----:B-1----:R-:W1:Y:S01]  /*1010*/  LDS R3, [UR28+0x8] ;  /* 0x0000081cff037984 */ /* 0x002e620008000800 */
[----:B--2---:R-:W-:-:S05]  /*1020*/  IMAD.MOV.U32 R4, RZ, RZ, 0x780 ;  /* 0x00000780ff047424 */ /* 0x004fca00078e00ff */
[----:B-1----:R-:W-:-:S05]  /*1030*/  LOP3.LUT R3, R3, 0x500, R4, 0xd8, !PT ;  /* 0x0000050003037812 */ /* 0x002fca00078ed804 */
[----:B------:R1:W-:Y:S02]  /*1040*/  STS [UR28+0x8], R3 ;  /* 0x00000803ff007988 */ /* 0x0003e4000800081c */
.L_x_41:
[----:B------:R-:W-:Y:S05]  /*1050*/  @P2 BRA `(.L_x_43) ;  /* 0x0000000000282947 */ /* 0x000fea0003800000 */
[----:B-1--4-:R-:W1:Y:S02]  /*1060*/  LDS R3, [UR28+0x8] ;  /* 0x0000081cff037984 */ /* 0x012e640008000800 */
[----:B-1----:R-:W-:-:S05]  /*1070*/  LOP3.LUT R3, R3, 0x1800, RZ, 0xb8, !PT ;  /* 0x0000180003037812 */ /* 0x002fca00078eb8ff */
[----:B------:R4:W-:Y:S02]  /*1080*/  STS [UR28+0x8], R3 ;  /* 0x00000803ff007988 */ /* 0x0009e4000800081c */
.L_x_42:
[----:B------:R-:W-:Y:S05]  /*1090*/  @P2 BREAK B5 ;  /* 0x0000000000052942 */ /* 0x000fea0003800000 */
[----:B------:R-:W-:Y:S05]  /*10a0*/  @P2 BRA `(.L_x_44) ;  /* 0x0000000000242947 */ /* 0x000fea0003800000 */
[----:B-1--4-:R-:W1:Y:S01]  /*10b0*/  LDS R3, [UR28+0x8] ;  /* 0x0000081cff037984 */ /* 0x012e620008000800 */
[----:B--2---:R-:W-:-:S05]  /*10c0*/  IMAD.MOV.U32 R4, RZ, RZ, 0x6000 ;  /* 0x00006000ff047424 */ /* 0x004fca00078e00ff */
[----:B-1----:R-:W-:-:S04]  /*10d0*/  LOP3.LUT R3, R3, 0x6000, R4, 0xd8, !PT ;  /* 0x0000600003037812 */ /* 0x002fc800078ed804 */
[----:B------:R-:W-:-:S05]  /*10e0*/  LOP3.LUT R3, R3, 0x400000, RZ, 0xb8, !PT ;  /* 0x0040000003037812 */ /* 0x000fca00078eb8ff */
[----:B------:R1:W-:Y:S02]  /*10f0*/  STS [UR28+0x8], R3 ;  /* 0x00000803ff007988 */ /* 0x0003e4000800081c */
.L_x_43:
[----:B------:R-:W-:Y:S05]  /*1100*/  BSYNC B5 ;  /* 0x0000000000057941 */ /* 0x000fea0003800000 */
.L_x_40:
[----:B-1--4-:R-:W1:Y:S02]  /*1110*/  @!P2 LDS R3, [UR28+0x8] ;  /* 0x0000081cff03a984 */ /* 0x012e640008000800 */
[----:B-1----:R-:W-:-:S05]  /*1120*/  @!P2 LOP3.LUT R3, R3, 0x8000, RZ, 0xb8, !PT ;  /* 0x000080000303a812 */ /* 0x002fca00078eb8ff */
[----:B------:R1:W-:Y:S02]  /*1130*/  @!P2 STS [UR28+0x8], R3 ;  /* 0x00000803ff00a988 */ /* 0x0003e4000800081c */
.L_x_44:
[----:B------:R-:W-:Y:S05]  /*1140*/  BSYNC B4 ;  /* 0x0000000000047941 */ /* 0x000fea0003800000 */
.L_x_39:
[----:B------:R-:W-:Y:S05]  /*1150*/  WARPSYNC.ALL ;  /* 0x0000000000007948 */ /* 0x000fea0003800000 */
[----:B------:R-:W-:Y:S01]  /*1160*/  UIADD3 UR11, UR10, 0x100, URZ ;  /* 0x000001000a0b7890 */ /* 0x000fe2000fffe03f */
[----:B------:R-:W-:Y:S02]  /*1170*/  ISETP.GE.AND P1, PT, R13, 0x1, PT ;  /* 0x000000010d00780c */ /* 0x000fe40003f26270 */
[----:B------:R-:W-:Y:S02]  /*1180*/  CS2R R120, SRZ ;  /* 0x0000000000787805 */ /* 0x000fe4000001ff00 */
[----:B------:R-:W-:Y:S01]  /*1190*/  CS2R R122, SRZ ;  /* 0x00000000007a7805 */ /* 0x000fe2000001ff00 */
[----:B------:R-:W-:Y:S01]  /*11a0*/  UIADD3 UR10, UP0, UR11, UR12, URZ ;  /* 0x0000000c0b0a7290 */ /* 0x000fe2000ff1e03f */
[----:B------:R-:W-:-:S02]  /*11b0*/  CS2R R124, SRZ ;  /* 0x00000000007c7805 */ /* 0x000fc4000001ff00 */
[----:B------:R-:W-:Y:S02]  /*11c0*/  CS2R R126, SRZ ;  /* 0x00000000007e7805 */ /* 0x000fe4000001ff00 */
[----:B------:R-:W-:Y:S01]  /*11d0*/  CS2R R128, SRZ ;  /* 0x0000000000807805 */ /* 0x000fe2000001ff00 */
[----:B------:R-:W-:Y:S01]  /*11e0*/  ULEA.HI.X.SX32 UR11, UR11, UR13, 0x1, UP0 ;  /* 0x0000000d0b0b7291 */ /* 0x000fe200080f0e3f */
[----:B------:R-:W-:Y:S02]  /*11f0*/  CS2R R130, SRZ ;  /* 0x0000000000827805 */ /* 0x000fe4000001ff00 */
[----:B------:R-:W-:Y:S02]  /*1200*/  CS2R R132, SRZ ;  /* 0x0000000000847805 */ /* 0x000fe4000001ff00 */
[----:B------:R-:W-:Y:S02]  /*1210*/  CS2R R134, SRZ ;  /* 0x0000000000867805 */ /* 0x000fe4000001ff00 */
[----:B------:R-:W-:-:S02]  /*1220*/  CS2R R136, SRZ ;  /* 0x0000000000887805 */ /* 0x000fc4000001ff00 */
[----:B------:R-:W-:Y:S02]  /*1230*/  CS2R R138, SRZ ;  /* 0x00000000008a7805 */ /* 0x000fe4000001ff00 */
[----:B------:R-:W-:Y:S02]  /*1240*/  CS2R R140, SRZ ;  /* 0x00000000008c7805 */ /* 0x000fe4000001ff00 */
        /* <DEDUP_REMOVED lines=41> */
[----:B------:R-:W-:Y:S01]  /*14e0*/  CS2R R32, SRZ ;  /* 0x0000000000207805 */ /* 0x000fe2000001ff00 */
[----:B------:R-:W-:Y:S01]  /*14f0*/  IMAD.MOV.U32 R34, RZ, RZ, RZ ;  /* 0x000000ffff227224 */ /* 0x000fe200078e00ff */
[----:B------:R-:W-:Y:S06]  /*1500*/  @P0 BRA `(.L_x_45) ;  /* 0x0000000000280947 */ /* 0x000fec0003800000 */
[----:B-1--4-:R-:W1:Y:S01]  /*1510*/  S2R R3, SR_LANEID ;  /* 0x0000000000037919 */ /* 0x012e620000000000 */
[----:B------:R-:W-:Y:S05]  /*1520*/  WARPSYNC.ALL ;  /* 0x0000000000007948 */ /* 0x000fea0003800000 */
[----:B-1----:R-:W-:-:S05]  /*1530*/  IMAD.SHL.U32 R6, R3, 0x4, RZ ;  /* 0x0000000403067824 */ /* 0x002fca00078e00ff */
[----:B------:R-:W1:Y:S01]  /*1540*/  LDS R3, [R6+UR28] ;  /* 0x0000001c06037984 */ /* 0x000e620008000800 */
[----:B--2---:R-:W-:-:S05]  /*1550*/  IADD3 R4, P3, R6, UR10, RZ ;  /* 0x0000000a06047c10 */ /* 0x004fca000ff7e0ff */
[----:B------:R-:W-:-:S05]  /*1560*/  IMAD.X R5, RZ, RZ, UR11, P3 ;  /* 0x0000000bff057e24 */ /* 0x000fca00098e06ff */
[----:B-1----:R1:W2:Y:S01]  /*1570*/  ATOMG.E.EXCH.STRONG.GPU PT, RZ, [R4], R3 ;  /* 0x0000000304ff73a8 */ /* 0x0022a200041ee100 */
[----:B------:R-:W-:-:S04]  /*1580*/  DEPBAR {5,4,3,2,1,0} ;  /* 0x0000003f0000791a */ /* 0x000fc80000000000 */
[----:B------:R1:W-:Y:S01]  /*1590*/  UTMACCTL.IV [UR10] ;  /* 0x000000000a0079b9 */ /* 0x0003e20008000000 */
[----:B------:R-:W-:Y:S01]  /*15a0*/  NOP ;  /* 0x0000000000007918 */ /* 0x000fe20000000000 */
.L_x_45:
[----:B------:R-:W-:Y:S05]  /*15b0*/  @P0 BRA `(.L_x_46) ;  /* 0x00000000000c0947 */ /* 0x000fea0003800000 */
[----:B------:R0:W-:Y:S01]  /*15c0*/  UTMACMDFLUSH ;  /* 0x00000000000079b7 */ /* 0x0001e20000000000 */
[----:B------:R-:W-:Y:S05]  /*15d0*/  @P0 BRA `(.L_x_46) ;  /* 0x0000000000040947 */ /* 0x000fea0003800000 */
[----:B------:R-:W-:-:S04]  /*15e0*/  DEPBAR.LE SB0, 0x0 ;  /* 0x000080000000791a */ /* 0x000fc80000000000 */
.L_x_46:
[----:B------:R-:W-:Y:S05]  /*15f0*/  WARPSYNC.ALL ;  /* 0x0000000000007948 */ /* 0x000fea0003800000 */
[----:B--2---:R-:W-:Y:S01]  /*1600*/  BAR.SYNC.DEFER_BLOCKING 0x0 ;  /* 0x0000000000007b1d */ /* 0x004fe20000010000 */
[----:B------:R-:W-:Y:S01]  /*1610*/  IMAD.MOV.U32 R35, RZ, RZ, RZ ;  /* 0x000000ffff237224 */ /* 0x000fe200078e00ff */
[----:B------:R-:W-:Y:S02]  /*1620*/  CS2R R36, SRZ ;  /* 0x0000000000247805 */ /* 0x000fe4000001ff00 */
[----:B------:R-:W-:Y:S02]  /*1630*/  CS2R R38, SRZ ;  /* 0x0000000000267805 */ /* 0x000fe4000001ff00 */
[----:B------:R-:W-:-:S02]  /*1640*/  CS2R R40, SRZ ;  /* 0x0000000000287805 */ /* 0x000fc4000001ff00 */
[----:B------:R-:W-:Y:S01]  /*1650*/  CS2R R42, SRZ ;  /* 0x00000000002a7805 */ /* 0x000fe2000001ff00 */
[----:B------:R-:W-:Y:S01]  /*1660*/  VOTEU.ALL UP0, P2 ;  /* 0x00000000003f7886 */ /* 0x000fe20001000000 */
[----:B------:R-:W-:Y:S01]  /*1670*/  UMOV UR12, 0x1 ;  /* 0x00000001000c7882 */ /* 0x000fe20000000000 */
[----:B------:R-:W-:Y:S01]  /*1680*/  VOTEU.ALL UP1, P2 ;  /* 0x00000000003f7886 */ /* 0x000fe20001020000 */
[----:B------:R-:W-:Y:S01]  /*1690*/  VOTEU.ALL UP2, P2 ;  /* 0x00000000003f7886 */ /* 0x000fe20001040000 */
[----:B------:R-:W-:Y:S01]  /*16a0*/  VOTEU.ALL UP3, P2 ;  /* 0x00000000003f7886 */ /* 0x000fe20001060000 */
[----:B------:R-:W-:-:S04]  /*16b0*/  @!UP0 UIADD3 UR14, -UR12, 0x100000, URZ ;  /* 0x001000000c0e8890 */ /* 0x000fc8000fffe13f */
[----:B------:R-:W-:Y:S02]  /*16c0*/  @!UP0 USHF.L.U32 UR15, UR14, 0xb, URZ ;  /* 0x0000000b0e0f8899 */ /* 0x000fe4000800063f */
[----:B------:R-:W-:Y:S01]  /*16d0*/  @!UP0 USHF.L.U32 UR14, UR14, 0x1, URZ ;  /* 0x000000010e0e8899 */ /* 0x000fe2000800063f */
[----:B------:R-:W-:Y:S01]  /*16e0*/  CS2R R44, SRZ ;  /* 0x00000000002c7805 */ /* 0x000fe2000001ff00 */
        /* <DEDUP_REMOVED lines=12> */
[----:B------:R-:W-:Y:S01]  /*17b0*/  VOTEU.ALL UP0, P2 ;  /* 0x00000000003f7886 */ /* 0x000fe20001000000 */
[----:B------:R-:W-:Y:S02]  /*17c0*/  CS2R R52, SRZ ;  /* 0x0000000000347805 */ /* 0x000fe4000001ff00 */
[----:B------:R-:W-:Y:S01]  /*17d0*/  CS2R R54, SRZ ;  /* 0x0000000000367805 */ /* 0x000fe2000001ff00 */
[----:B------:R-:W2:Y:S02]  /*17e0*/  FENCE.VIEW.ASYNC.S ;  /* 0x00000000000073c6 */ /* 0x000ea40000000000 */
[----:B--2---:R2:W4:Y:S02]  /*17f0*/  @!UP0 SYNCS.EXCH.64 URZ, [UR28+0x28000], UR14 ;  /* 0x0280000e1c3f85b2 */ /* 0x0045240008000100 */
[----:B----4-:R-:W-:Y:S01]  /*1800*/  BAR.SYNC.DEFER_BLOCKING 0x0 ;  /* 0x0000000000007b1d */ /* 0x010fe20000010000 */
[----:B--2---:R-:W-:-:S05]  /*1810*/  USHF.L.U32 UR15, UR4, 0x6, URZ ;  /* 0x00000006040f7899 */ /* 0x004fca000800063f */
[----:B------:R-:W2:Y:S02]  /*1820*/  @!UP1 SYNCS.EXCH.64 URZ, [UR28+0x28008], UR16 ;  /* 0x028008101c3f95b2 */ /* 0x000ea40008000100 */
[----:B--2---:R-:W-:Y:S06]  /*1830*/  BAR.SYNC.DEFER_BLOCKING 0x0 ;  /* 0x0000000000007b1d */ /* 0x004fec0000010000 */
[----:B------:R2:W4:Y:S02]  /*1840*/  @!UP2 SYNCS.EXCH.64 URZ, [UR28+0x28010], UR18 ;  /* 0x028010121c3fa5b2 */ /* 0x0005240008000100 */
[----:B----4-:R-:W-:Y:S01]  /*1850*/  BAR.SYNC.DEFER_BLOCKING 0x0 ;  /* 0x0000000000007b1d */ /* 0x010fe20000010000 */
[----:B--2---:R-:W-:-:S05]  /*1860*/  USHF.L.U32 UR19, UR5, 0x8, URZ ;  /* 0x0000000805137899 */ /* 0x004fca000800063f */
[----:B------:R2:W4:Y:S01]  /*1870*/  @!UP3 SYNCS.EXCH.64 URZ, [UR28+0x28018], UR12 ;  /* 0x0280180c1c3fb5b2 */ /* 0x0005220008000100 */
[----:B------:R-:W-:Y:S06]  /*1880*/  @!P1 BRA `(.L_x_47) ;  /* 0x0000000800809947 */ /* 0x000fec0003800000 */
        /* <DEDUP_REMOVED lines=63> */
[----:B------:R-:W-:Y:S01]  /*1c80*/  CS2R R54, SRZ ;  /* 0x0000000000367805 */ /* 0x000fe2000001ff00 */
[----:B------:R-:W-:Y:S01]  /*1c90*/  UMOV UR29, URZ ;  /* 0x0000003f001d7c82 */ /* 0x000fe20008000000 */
[----:B------:R-:W-:-:S05]  /*1ca0*/  UMOV UR18, URZ ;  /* 0x0000003f00127c82 */ /* 0x000fca0008000000 */
.L_x_49:
[----:B----4-:R-:W-:Y:S01]  /*1cb0*/  BAR.SYNC.DEFER_BLOCKING 0x0 ;  /* 0x0000000000007b1d */ /* 0x010fe20000010000 */
[----:B------:R-:W-:Y:S01]  /*1cc0*/  ULEA UR30, UR29, UR28, 0x3 ;  /* 0x0000001c1d1e7291 */ /* 0x000fe2000f8e183f */
[----:B-1----:R-:W-:Y:S01]  /*1cd0*/  @!P2 IMAD.MOV.U32 R4, RZ, RZ, 0xa000 ;  /* 0x0000a000ff04a424 */ /* 0x002fe200078e00ff */
[----:B------:R-:W-:Y:S01]  /*1ce0*/  ELECT P0, URZ, PT ;  /* 0x00000000003f782f */ /* 0x000fe20003800000 */
[----:B------:R-:W-:Y:S01]  /*1cf0*/  IMAD.U32 R3, RZ, RZ, UR31 ;  /* 0x0000001fff037e24 */ /* 0x000fe2000f8e00ff */
[----:B------:R-:W-:Y:S02]  /*1d00*/  ULEA UR16, UR29, UR28, 0xf ;  /* 0x0000001c1d107291 */ /* 0x000fe4000f8e783f */
[C---:B------:R-:W-:Y:S02]  /*1d10*/  ISETP.LT.U32.AND P0, PT, R2.reuse, 0x20, P0 ;  /* 0x000000200200780c */ /* 0x040fe40000701070 */
[----:B------:R-:W-:Y:S02]  /*1d20*/  ELECT P1, URZ, PT ;  /* 0x00000000003f782f */ /* 0x000fe40003820000 */
[----:B------:R-:W-:Y:S01]  /*1d30*/  SHF.L.U32 R3, R3, 0x1f, RZ ;  /* 0x0000001f03037819 */ /* 0x000fe200000006ff */
[----:B--2---:R-:W-:Y:S01]  /*1d40*/  ULEA UR12, UR29, UR28, 0xd ;  /* 0x0000001c1d0c7291 */ /* 0x004fe2000f8e683f */
[----:B------:R-:W-:Y:S01]  /*1d50*/  ISETP.LT.U32.AND P1, PT, R2, 0x20, P1 ;  /* 0x000000200200780c */ /* 0x000fe20000f21070 */
[----:B------:R-:W-:-:S02]  /*1d60*/  UMOV UR14, UR18 ;  /* 0x00000012000e7c82 */ /* 0x000fc40008000000 */
[----:B------:R-:W-:Y:S02]  /*1d70*/  UIADD3 UR12, UR12, 0x20000, URZ ;  /* 0x000200000c0c7890 */ /* 0x000fe4000fffe03f */
[----:B------:R-:W-:Y:S02]  /*1d80*/  USHF.R.U32.HI UR24, URZ, 0x4, UR16 ;  /* 0x000000043f187899 */ /* 0x000fe40008011610 */
[----:B------:R-:W-:Y:S01]  /*1d90*/  USHF.R.U32.HI UR26, URZ, 0x4, UR12 ;  /* 0x000000043f1a7899 */ /* 0x000fe2000801160c */
[----:B------:R-:W-:Y:S01]  /*1da0*/  VOTEU.ANY UP0, P0 ;  /* 0x00000000003f7886 */ /* 0x000fe20000000100 */
[----:B------:R-:W-:Y:S01]  /*1db0*/  VOTEU.ANY UP2, P0 ;  /* 0x00000000003f7886 */ /* 0x000fe20000040100 */
[----:B------:R-:W-:Y:S01]  /*1dc0*/  USGXT.U32 UR24, UR24, 0xe ;  /* 0x0000000e1818789a */ /* 0x000fe20008000000 */
[----:B------:R1:W-:Y:S01]  /*1dd0*/  @!P2 SYNCS.ARRIVE.TRANS64 RZ, [UR30+0x28000], R4 ;  /* 0x02800004ffffa9a7 */ /* 0x0003e2000800001e */
[----:B------:R2:W-:Y:S06]  /*1de0*/  MEMBAR.ALL.CTA ;  /* 0x0000000000007992 */ /* 0x0005ec0000008000 */
[----:B--2---:R-:W2:Y:S01]  /*1df0*/  FENCE.VIEW.ASYNC.S ;  /* 0x00000000000073c6 */ /* 0x004ea20000000000 */
[----:B------:R-:W-:Y:S01]  /*1e00*/  @UP0 UIADD3 UR17, UR30, 0x28000, URZ ;  /* 0x000280001e110890 */ /* 0x000fe2000fffe03f */
[----:B------:R-:W-:Y:S01]  /*1e10*/  @UP0 UMOV UR20, UR6 ;  /* 0x0000000600140c82 */ /* 0x000fe20008000000 */
[----:B------:R-:W-:Y:S01]  /*1e20*/  @UP0 UMOV UR21, UR7 ;  /* 0x0000000700150c82 */ /* 0x000fe20008000000 */
[----:B--2---:R-:W-:Y:S01]  /*1e30*/  VOTEU.ANY UP1, P1 ;  /* 0x00000000003f7886 */ /* 0x004fe20000820100 */
[----:B------:R-:W-:Y:S01]  /*1e40*/  VOTEU.ANY UP3, P1 ;  /* 0x00000000003f7886 */ /* 0x000fe20000860100 */
[----:B------:R-:W-:Y:S01]  /*1e50*/  USGXT.U32 UR26, UR26, 0xe ;  /* 0x0000000e1a1a789a */ /* 0x000fe20008000000 */
[----:B------:R-:W-:-:S02]  /*1e60*/  UMOV UR25, 0x40000040 ;  /* 0x4000004000197882 */ /* 0x000fc40000000000 */
[----:B------:R-:W-:Y:S01]  /*1e70*/  @UP1 UIADD3 UR13, UR30, 0x28000, URZ ;  /* 0x000280001e0d1890 */ /* 0x000fe2000fffe03f */
[----:B------:R-:W-:Y:S01]  /*1e80*/  @UP1 UMOV UR22, UR8 ;  /* 0x0000000800161c82 */ /* 0x000fe20008000000 */
[----:B------:R-:W-:Y:S01]  /*1e90*/  @UP1 UMOV UR23, UR9 ;  /* 0x0000000900171c82 */ /* 0x000fe20008000000 */
[----:B------:R-:W-:Y:S01]  /*1ea0*/  UMOV UR27, 0x40000040 ;  /* 0x40000040001b7882 */ /* 0x000fe20000000000 */
[----:B------:R-:W-:Y:S06]  /*1eb0*/  BAR.SYNC.DEFER_BLOCKING 0x0 ;  /* 0x0000000000007b1d */ /* 0x000fec0000010000 */
[----:B------:R1:W-:Y:S02]  /*1ec0*/  @UP2 UTMALDG.2D [UR16], [UR20] ;  /* 0x00000010140025b4 */ /* 0x0003e40008008000 */
[----:B------:R-:W-:Y:S06]  /*1ed0*/  BAR.SYNC.DEFER_BLOCKING 0x0 ;  /* 0x0000000000007b1d */ /* 0x000fec0000010000 */
[----:B------:R1:W-:Y:S02]  /*1ee0*/  @UP3 UTMALDG.2D [UR12], [UR22] ;  /* 0x0000000c160035b4 */ /* 0x0003e40008008000 */
[----:B------:R-:W-:Y:S06]  /*1ef0*/  BAR.SYNC.DEFER_BLOCKING 0x0 ;  /* 0x0000000000007b1d */ /* 0x000fec0000010000 */
[----:B------:R-:W2:Y:S02]  /*1f00*/  SYNCS.PHASECHK.TRANS64.TRYWAIT P0, [UR30+0x28000], R3 ;  /* 0x02800003ff0075a7 */ /* 0x000ea4000800015e */
[----:B-12---:R-:W-:Y:S05]  /*1f10*/  @!P0 BRA `(.L_x_48) ;  /* 0x0000000800b88947 */ /* 0x006fea0003800000 */
.L_x_50:
[----:B------:R-:W-:Y:S02]  /*1f20*/  WARPGROUP.DEPBAR.LE gsb0, 0x0 ;  /* 0x00008000000079c5 */ /* 0x000fe40000010000 */
[----:B------:R-:W-:Y:S01]  /*1f30*/  WARPGROUP.ARRIVE ;  /* 0x00000000000079c5 */ /* 0x000fe20000000000 */
[----:B------:R-:W-:Y:S01]  /*1f40*/  UIADD3 UR32, UP0, UR24, 0x2, URZ ;  /* 0x0000000218207890 */ /* 0x000fe2000ff1e03f */
[----:B------:R-:W1:Y:S01]  /*1f50*/  LDC R3, c[0x0][0x230] ;  /* 0x00008c00ff037b82 */ /* 0x000e620000000800 */
[----:B------:R-:W-:Y:S01]  /*1f60*/  UIADD3 UR34, UP1, UR26, 0x2, URZ ;  /* 0x000000021a227890 */ /* 0x000fe2000ff3e03f */
[----:B------:R-:W-:Y:S02]  /*1f70*/  UMOV UR12, URZ ;  /* 0x0000003f000c7c82 */ /* 0x000fe40008000000 */
[----:B------:R-:W-:Y:S01]  /*1f80*/  HGMMA.64x64x16.F32.BF16 R120, gdesc[UR24], R120 ;  /* 0x00e00000187879f0 */ /* 0x000fe20008701878 */
[----:B------:R-:W-:Y:S01]  /*1f90*/  UMOV UR13, URZ ;  /* 0x0000003f000d7c82 */ /* 0x000fe20008000000 */
[----:B------:R-:W-:-:S02]  /*1fa0*/  UIADD3.X UR33, UR12, 0x40000040, URZ, UP0, !UPT ;  /* 0x400000400c217890 */ /* 0x000fc400087fe43f */
[----:B------:R-:W-:Y:S02]  /*1fb0*/  UIADD3.X UR35, UR13, 0x40000040, URZ, UP1, !UPT ;  /* 0x400000400d237890 */ /* 0x000fe40008ffe43f */
[----:B------:R-:W-:Y:S02]  /*1fc0*/  UIADD3.64 UR20, UR32, 0x2, URZ ;  /* 0x0000000220147897 */ /* 0x000fe4000fffe03f */
[----:B------:R-:W-:Y:S02]  /*1fd0*/  UIADD3.64 UR22, UR34, 0x2, URZ ;  /* 0x0000000222167897 */ /* 0x000fe4000fffe03f */
[----:B------:R-:W-:Y:S02]  /*1fe0*/  UIADD3.64 UR36, UR32, 0x4, URZ ;  /* 0x0000000420247897 */ /* 0x000fe4000fffe03f */
[----:B------:R-:W-:Y:S02]  /*1ff0*/  UIADD3.64 UR38, UR34, 0x4, URZ ;  /* 0x0000000422267897 */ /* 0x000fe4000fffe03f */
[----:B------:R-:W-:-:S02]  /*2000*/  UIADD3.64 UR24, UR32, 0x1fe, URZ ;  /* 0x000001fe20187897 */ /* 0x000fc4000fffe03f */
[----:B------:R-:W-:Y:S01]  /*2010*/  UIADD3.64 UR40, UR32, 0x200, URZ ;  /* 0x0000020020287897 */ /* 0x000fe2000fffe03f */
[----:B------:R-:W-:Y:S01]  /*2020*/  UMOV UR42, UR34 ;  /* 0x00000022002a7c82 */ /* 0x000fe20008000000 */
[----:B------:R-:W-:Y:S01]  /*2030*/  UMOV UR43, UR35 ;  /* 0x00000023002b7c82 */ /* 0x000fe20008000000 */
[----:B------:R-:W-:Y:S02]  /*2040*/  UIADD3 UR18, UR18, 0x40, URZ ;  /* 0x0000004012127890 */ /* 0x000fe4000fffe03f */
[----:B------:R-:W-:-:S04]  /*2050*/  UIADD3 UR29, UR29, 0x1, URZ ;  /* 0x000000011d1d7890 */ /* 0x000fc8000fffe03f */
[----:B-1----:R-:W-:Y:S01]  /*2060*/  ISETP.LE.AND P0, PT, R3, UR18, PT ;  /* 0x0000001203007c0c */ /* 0x002fe2000bf03270 */
[----:B------:R-:W-:-:S04]  /*2070*/  UISETP.NE.U32.AND UP0, UPT, UR29, 0x4, UPT ;  /* 0x000000041d00788c */ /* 0x000fc8000bf05070 */
[----:B------:R-:W-:Y:S02]  /*2080*/  USEL UR12, URZ, 0x1, UP0 ;  /* 0x000000013f0c7887 */ /* 0x000fe40008000000 */
[----:B------:R-:W-:Y:S02]  /*2090*/  USEL UR29, UR29, URZ, UP0 ;  /* 0x0000003f1d1d7287 */ /* 0x000fe40008000000 */
[----:B------:R-:W-:Y:S01]  /*20a0*/  ULOP3.LUT UR31, UR31, UR12, URZ, 0x3c, !UPT ;  /* 0x0000000c1f1f7292 */ /* 0x000fe2000f8e3c3f */
[----:B------:R-:W-:Y:S04]  /*20b0*/  HGMMA.64x64x16.F32.BF16 R120, gdesc[UR32], R120 ;  /* 0x00e00000207879f0 */ /* 0x000fe80008701878 */
[----:B------:R-:W-:Y:S01]  /*20c0*/  HGMMA.64x64x16.F32.BF16 R120, gdesc[UR20], R120 ;  /* 0x00e00000147879f0 */ /* 0x000fe20008701878 */
[----:B------:R-:W-:-:S03]  /*20d0*/  UIADD3.64 UR20, UR32, 0x202, URZ ;  /* 0x0000020220147897 */ /* 0x000fc6000fffe03f */
[----:B------:R-:W-:Y:S01]  /*20e0*/  HGMMA.64x64x16.F32.BF16 R120, gdesc[UR36], R120 ;  /* 0x00e00000247879f0 */ /* 0x000fe20008701878 */
[----:B------:R-:W-:-:S03]  /*20f0*/  UIADD3.64 UR36, UR32, 0x204, URZ ;  /* 0x0000020420247897 */ /* 0x000fc6000fffe03f */
[----:B------:R-:W-:Y:S01]  /*2100*/  HGMMA.64x64x16.F32.BF16 R88, gdesc[UR24], R88 ;  /* 0x00e00000185879f0 */ /* 0x000fe20008701858 */
[----:B------:R-:W-:-:S03]  /*2110*/  UIADD3.64 UR24, UR32, 0x3fe, URZ ;  /* 0x000003fe20187897 */ /* 0x000fc6000fffe03f */
[----:B------:R-:W-:Y:S01]  /*2120*/  HGMMA.64x64x16.F32.BF16 R88, gdesc[UR40], R88 ;  /* 0x00e00000285879f0 */ /* 0x000fe20008701858 */
[----:B------:R-:W-:Y:S01]  /*2130*/  UIADD3.64 UR40, UR32, 0x400, URZ ;  /* 0x0000040020287897 */ /* 0x000fe2000fffe03f */
[----:B------:R-:W-:Y:S01]  /*2140*/  UMOV UR42, UR34 ;  /* 0x00000022002a7c82 */ /* 0x000fe20008000000 */
[----:B------:R-:W-:Y:S01]  /*2150*/  UMOV UR43, UR35 ;  /* 0x00000023002b7c82 */ /* 0x000fe20008000000 */
[----:B------:R-:W-:Y:S01]  /*2160*/  HGMMA.64x64x16.F32.BF16 R88, gdesc[UR20], R88 ;  /* 0x00e00000145879f0 */ /* 0x000fe20008701858 */
[----:B------:R-:W-:-:S03]  /*2170*/  UIADD3.64 UR20, UR32, 0x402, URZ ;  /* 0x0000040220147897 */ /* 0x000fc6000fffe03f */
[----:B------:R-:W-:Y:S01]  /*2180*/  HGMMA.64x64x16.F32.BF16 R88, gdesc[UR36], R88 ;  /* 0x00e00000245879f0 */ /* 0x000fe20008701858 */
[----:B------:R-:W-:-:S03]  /*2190*/  UIADD3.64 UR36, UR32, 0x404, URZ ;  /* 0x0000040420247897 */ /* 0x000fc6000fffe03f */
[----:B------:R-:W-:Y:S01]  /*21a0*/  HGMMA.64x64x16.F32.BF16 R56, gdesc[UR24], R56 ;  /* 0x00e00000183879f0 */ /* 0x000fe20008701838 */
[----:B------:R-:W-:-:S03]  /*21b0*/  UIADD3.64 UR24, UR32, 0x5fe, URZ ;  /* 0x000005fe20187897 */ /* 0x000fc6000fffe03f */
[----:B------:R-:W-:Y:S04]  /*21c0*/  HGMMA.64x64x16.F32.BF16 R56, gdesc[UR40], R56 ;  /* 0x00e00000283879f0 */ /* 0x000fe80008701838 */
[----:B------:R-:W-:Y:S01]  /*21d0*/  HGMMA.64x64x16.F32.BF16 R56, gdesc[UR20], R56 ;  /* 0x00e00000143879f0 */ /* 0x000fe20008701838 */
[----:B------:R-:W-:-:S03]  /*21e0*/  UIADD3.64 UR20, UR32, 0x602, URZ ;  /* 0x0000060220147897 */ /* 0x000fc6000fffe03f */
[----:B------:R-:W-:Y:S01]  /*21f0*/  HGMMA.64x64x16.F32.BF16 R56, gdesc[UR36], R56 ;  /* 0x00e00000243879f0 */ /* 0x000fe20008701838 */
[----:B------:R-:W-:-:S03]  /*2200*/  UIADD3.64 UR36, UR32, 0x604, URZ ;  /* 0x0000060420247897 */ /* 0x000fc6000fffe03f */
[----:B------:R-:W-:Y:S01]  /*2210*/  HGMMA.64x64x16.F32.BF16 R24, gdesc[UR24], R24 ;  /* 0x00e00000181879f0 */ /* 0x000fe20008701818 */
[----:B------:R-:W-:Y:S01]  /*2220*/  UIADD3.64 UR24, UR32, 0x600, URZ ;  /* 0x0000060020187897 */ /* 0x000fe2000fffe03f */
[----:B------:R-:W-:Y:S01]  /*2230*/  UMOV UR26, UR34 ;  /* 0x00000022001a7c82 */ /* 0x000fe20008000000 */
[----:B------:R-:W-:-:S07]  /*2240*/  UMOV UR27, UR35 ;  /* 0x00000023001b7c82 */ /* 0x000fce0008000000 */
[----:B------:R-:W-:Y:S04]  /*2250*/  HGMMA.64x64x16.F32.BF16 R24, gdesc[UR24], R24 ;  /* 0x00e00000181879f0 */ /* 0x000fe80008701818 */
[----:B------:R-:W-:Y:S04]  /*2260*/  HGMMA.64x64x16.F32.BF16 R24, gdesc[UR20], R24 ;  /* 0x00e00000141879f0 */ /* 0x000fe80008701818 */
[----:B------:R-:W-:Y:S01]  /*2270*/  HGMMA.64x64x16.F32.BF16 R24, gdesc[UR36], R24, gsb0 ;  /* 0x00e00000241879f0 */ /* 0x000fe20008001818 */
[----:B------:R-:W-:Y:S05]  /*2280*/  @!P0 BRA `(.L_x_49) ;  /* 0xfffffff800888947 */ /* 0x000fea000383ffff */
.L_x_47:
[----:B------:R-:W-:Y:S02]  /*2290*/  WARPGROUP.DEPBAR.LE gsb0, 0x0 ;  /* 0x00008000000079c5 */ /* 0x000fe40000010000 */
[----:B----4-:R-:W-:Y:S01]  /*22a0*/  BAR.SYNC.DEFER_BLOCKING 0x0 ;  /* 0x0000000000007b1d */ /* 0x010fe20000010000 */
[C---:B-1----:R-:W-:Y:S01]  /*22b0*/  IMAD.SHL.U32 R3, R0.reuse, 0x80, RZ ;  /* 0x0000008000037824 */ /* 0x042fe200078e00ff */
[----:B------:R-:W-:Y:S01]  /*22c0*/  ELECT P0, URZ, PT ;  /* 0x00000000003f782f */ /* 0x000fe20003800000 */
[----:B------:R-:W-:Y:S01]  /*22d0*/  IMAD.SHL.U32 R4, R0, 0x10, RZ ;  /* 0x0000001000047824 */ /* 0x000fe200078e00ff */
[----:B------:R-:W-:Y:S02]  /*22e0*/  F2FP.BF16.F32.PACK_AB R120, R121, R120 ;  /* 0x000000787978723e */ /* 0x000fe400000010ff */
[----:B------:R-:W-:Y:S01]  /*22f0*/  LOP3.LUT R3, R3, 0x780, RZ, 0xc0, !PT ;  /* 0x0000078003037812 */ /* 0x000fe200078ec0ff */
[----:B------:R-:W-:Y:S01]  /*2300*/  UMOV UR29, UR15 ;  /* 0x0000000f001d7c82 */ /* 0x000fe20008000000 */
[----:B------:R-:W-:Y:S01]  /*2310*/  F2FP.BF16.F32.PACK_AB R121, R123, R122 ;  /* 0x0000007a7b79723e */ /* 0x000fe200000010ff */
[----:B------:R-:W-:Y:S01]  /*2320*/  UMOV UR30, UR19 ;  /* 0x00000013001e7c82 */ /* 0x000fe20008000000 */
[----:B------:R-:W-:-:S02]  /*2330*/  LOP3.LUT R3, R3, 0x70, R4, 0xf8, !PT ;  /* 0x0000007003037812 */ /* 0x000fc400078ef804 */
[----:B------:R-:W-:Y:S02]  /*2340*/  F2FP.BF16.F32.PACK_AB R88, R89, R88 ;  /* 0x000000585958723e */ /* 0x000fe400000010ff */
[----:B------:R-:W-:Y:S01]  /*2350*/  LOP3.LUT R3, R3, 0x10, R0, 0x78, !PT ;  /* 0x0000001003037812 */ /* 0x000fe200078e7800 */
[----:B------:R-:W-:Y:S01]  /*2360*/  IMAD.SHL.U32 R0, R0, 0x40, RZ ;  /* 0x0000004000007824 */ /* 0x000fe200078e00ff */
[----:B------:R-:W-:Y:S02]  /*2370*/  ISETP.LT.U32.AND P0, PT, R2, 0x20, P0 ;  /* 0x000000200200780c */ /* 0x000fe40000701070 */
[----:B------:R-:W-:Y:S02]  /*2380*/  F2FP.BF16.F32.PACK_AB R122, R125, R124 ;  /* 0x0000007c7d7a723e */ /* 0x000fe400000010ff */
[----:B------:R-:W-:Y:S02]  /*2390*/  LOP3.LUT R0, R3, 0x1800, R0, 0xf8, !PT ;  /* 0x0000180003007812 */ /* 0x000fe400078ef800 */
[----:B------:R-:W-:Y:S01]  /*23a0*/  F2FP.BF16.F32.PACK_AB R123, R127, R126 ;  /* 0x0000007e7f7b723e */ /* 0x000fe200000010ff */
[----:B------:R-:W1:Y:S02]  /*23b0*/  @!P2 SYNCS.CCTL.IV [UR28+0x28000] ;  /* 0x02800000ff00a9b1 */ /* 0x000e64000800001c */
[----:B-1----:R-:W-:Y:S01]  /*23c0*/  BAR.SYNC.DEFER_BLOCKING 0x0 ;  /* 0x0000000000007b1d */ /* 0x002fe20000010000 */
[C---:B------:R-:W-:Y:S01]  /*23d0*/  LOP3.LUT R3, R0.reuse, 0x20, RZ, 0x3c, !PT ;  /* 0x0000002000037812 */ /* 0x040fe200078e3cff */
[----:B------:R-:W-:Y:S01]  /*23e0*/  VIADD R2, R0, UR28 ;  /* 0x0000001c00027c36 */ /* 0x000fe20008000000 */
[----:B------:R-:W-:-:S02]  /*23f0*/  F2FP.BF16.F32.PACK_AB R89, R91, R90 ;  /* 0x0000005a5b59723e */ /* 0x000fc400000010ff */
[----:B------:R-:W-:Y:S01]  /*2400*/  F2FP.BF16.F32.PACK_AB R56, R57, R56 ;  /* 0x000000383938723e */ /* 0x000fe200000010ff */
[----:B------:R-:W-:Y:S01]  /*2410*/  VIADD R3, R3, UR28 ;  /* 0x0000001c03037c36 */ /* 0x000fe20008000000 */
[----:B------:R-:W-:Y:S01]  /*2420*/  F2FP.BF16.F32.PACK_AB R90, R93, R92 ;  /* 0x0000005c5d5a723e */ /* 0x000fe200000010ff */
[----:B------:R-:W-:Y:S01]  /*2430*/  VOTEU.ANY UP0, P0 ;  /* 0x00000000003f7886 */ /* 0x000fe20000000100 */
[----:B------:R-:W-:Y:S01]  /*2440*/  F2FP.BF16.F32.PACK_AB R91, R95, R94 ;  /* 0x0000005e5f5b723e */ /* 0x000fe200000010ff */
[----:B------:R-:W-:Y:S01]  /*2450*/  VOTEU.ANY UP1, P0 ;  /* 0x00000000003f7886 */ /* 0x000fe20000020100 */
[----:B------:R-:W-:Y:S02]  /*2460*/  F2FP.BF16.F32.PACK_AB R57, R59, R58 ;  /* 0x0000003a3b39723e */ /* 0x000fe400000010ff */
[----:B------:R-:W-:Y:S01]  /*2470*/  F2FP.BF16.F32.PACK_AB R24, R25, R24 ;  /* 0x000000181918723e */ /* 0x000fe200000010ff */
[----:B--2---:R-:W-:Y:S01]  /*2480*/  @UP0 UMOV UR12, UR10 ;  /* 0x0000000a000c0c82 */ /* 0x004fe20008000000 */
[----:B------:R-:W-:Y:S01]  /*2490*/  F2FP.BF16.F32.PACK_AB R128, R129, R128 ;  /* 0x000000808180723e */ /* 0x000fe200000010ff */
[----:B------:R-:W-:Y:S01]  /*24a0*/  @UP0 UMOV UR13, UR11 ;  /* 0x0000000b000d0c82 */ /* 0x000fe20008000000 */
[----:B------:R-:W-:-:S02]  /*24b0*/  F2FP.BF16.F32.PACK_AB R58, R61, R60 ;  /* 0x0000003c3d3a723e */ /* 0x000fc400000010ff */
[----:B------:R-:W-:Y:S02]  /*24c0*/  F2FP.BF16.F32.PACK_AB R59, R63, R62 ;  /* 0x0000003e3f3b723e */ /* 0x000fe400000010ff */
[----:B------:R-:W-:Y:S02]  /*24d0*/  F2FP.BF16.F32.PACK_AB R25, R27, R26 ;  /* 0x0000001a1b19723e */ /* 0x000fe400000010ff */
[----:B------:R-:W-:Y:S01]  /*24e0*/  F2FP.BF16.F32.PACK_AB R129, R131, R130 ;  /* 0x000000828381723e */ /* 0x000fe200000010ff */
[----:B------:R-:W1:Y:S02]  /*24f0*/  @!P2 SYNCS.CCTL.IV [UR28+0x28008] ;  /* 0x02800800ff00a9b1 */ /* 0x000e64000800001c */
[----:B-1----:R-:W-:Y:S01]  /*2500*/  BAR.SYNC.DEFER_BLOCKING 0x0 ;  /* 0x0000000000007b1d */ /* 0x002fe20000010000 */
[----:B------:R-:W-:Y:S02]  /*2510*/  F2FP.BF16.F32.PACK_AB R96, R97, R96 ;  /* 0x000000606160723e */ /* 0x000fe400000010ff */
[----:B------:R-:W-:-:S02]  /*2520*/  F2FP.BF16.F32.PACK_AB R26, R29, R28 ;  /* 0x0000001c1d1a723e */ /* 0x000fc400000010ff */
[----:B------:R-:W-:Y:S02]  /*2530*/  F2FP.BF16.F32.PACK_AB R27, R31, R30 ;  /* 0x0000001e1f1b723e */ /* 0x000fe400000010ff */
[----:B------:R-:W-:Y:S02]  /*2540*/  LOP3.LUT R4, R0, 0x40, RZ, 0x3c, !PT ;  /* 0x0000004000047812 */ /* 0x000fe400078e3cff */
[----:B------:R-:W-:Y:S02]  /*2550*/  F2FP.BF16.F32.PACK_AB R130, R133, R132 ;  /* 0x000000848582723e */ /* 0x000fe400000010ff */
[----:B------:R-:W-:Y:S01]  /*2560*/  F2FP.BF16.F32.PACK_AB R131, R135, R134 ;  /* 0x000000868783723e */ /* 0x000fe200000010ff */
[----:B------:R-:W-:Y:S01]  /*2570*/  VIADD R4, R4, UR28 ;  /* 0x0000001c04047c36 */ /* 0x000fe20008000000 */
[----:B------:R-:W-:Y:S02]  /*2580*/  F2FP.BF16.F32.PACK_AB R97, R99, R98 ;  /* 0x000000626361723e */ /* 0x000fe400000010ff */
[----:B------:R-:W-:-:S02]  /*2590*/  F2FP.BF16.F32.PACK_AB R64, R65, R64 ;  /* 0x000000404140723e */ /* 0x000fc400000010ff */
[----:B------:R-:W-:Y:S02]  /*25a0*/  F2FP.BF16.F32.PACK_AB R98, R101, R100 ;  /* 0x000000646562723e */ /* 0x000fe400000010ff */
[----:B------:R-:W-:Y:S02]  /*25b0*/  F2FP.BF16.F32.PACK_AB R99, R103, R102 ;  /* 0x000000666763723e */ /* 0x000fe400000010ff */
[----:B------:R-:W-:Y:S02]  /*25c0*/  F2FP.BF16.F32.PACK_AB R65, R67, R66 ;  /* 0x000000424341723e */ /* 0x000fe400000010ff */
[----:B------:R-:W-:Y:S01]  /*25d0*/  F2FP.BF16.F32.PACK_AB R32, R33, R32 ;  /* 0x000000202120723e */ /* 0x000fe200000010ff */
[----:B------:R-:W1:Y:S02]  /*25e0*/  @!P2 SYNCS.CCTL.IV [UR28+0x28010] ;  /* 0x02801000ff00a9b1 */ /* 0x000e64000800001c */
[----:B-1----:R-:W-:Y:S01]  /*25f0*/  BAR.SYNC.DEFER_BLOCKING 0x0 ;  /* 0x0000000000007b1d */ /* 0x002fe20000010000 */
[----:B------:R-:W-:-:S02]  /*2600*/  F2FP.BF16.F32.PACK_AB R136, R137, R136 ;  /* 0x000000888988723e */ /* 0x000fc400000010ff */
[----:B------:R-:W-:Y:S02]  /*2610*/  F2FP.BF16.F32.PACK_AB R66, R69, R68 ;  /* 0x000000444542723e */ /* 0x000fe400000010ff */
[----:B------:R-:W-:Y:S02]  /*2620*/  F2FP.BF16.F32.PACK_AB R67, R71, R70 ;  /* 0x000000464743723e */ /* 0x000fe400000010ff */
[----:B------:R-:W-:Y:S02]  /*2630*/  F2FP.BF16.F32.PACK_AB R33, R35, R34 ;  /* 0x000000222321723e */ /* 0x000fe400000010ff */
[----:B------:R-:W-:Y:S02]  /*2640*/  F2FP.BF16.F32.PACK_AB R137, R139, R138 ;  /* 0x0000008a8b89723e */ /* 0x000fe400000010ff */
[----:B------:R-:W-:Y:S02]  /*2650*/  F2FP.BF16.F32.PACK_AB R104, R105, R104 ;  /* 0x000000686968723e */ /* 0x000fe400000010ff */
[----:B------:R-:W-:-:S02]  /*2660*/  F2FP.BF16.F32.PACK_AB R34, R37, R36 ;  /* 0x000000242522723e */ /* 0x000fc400000010ff */
[----:B------:R-:W-:Y:S02]  /*2670*/  F2FP.BF16.F32.PACK_AB R35, R39, R38 ;  /* 0x000000262723723e */ /* 0x000fe400000010ff */
[----:B------:R-:W-:Y:S02]  /*2680*/  LOP3.LUT R0, R0, 0x60, RZ, 0x3c, !PT ;  /* 0x0000006000007812 */ /* 0x000fe400078e3cff */
[----:B------:R-:W-:Y:S02]  /*2690*/  F2FP.BF16.F32.PACK_AB R138, R141, R140 ;  /* 0x0000008c8d8a723e */ /* 0x000fe400000010ff */
[----:B------:R-:W-:Y:S01]  /*26a0*/  F2FP.BF16.F32.PACK_AB R139, R143, R142 ;  /* 0x0000008e8f8b723e */ /* 0x000fe200000010ff */
[----:B------:R-:W-:Y:S01]  /*26b0*/  VIADD R0, R0, UR28 ;  /* 0x0000001c00007c36 */ /* 0x000fe20008000000 */
[----:B------:R-:W-:Y:S01]  /*26c0*/  F2FP.BF16.F32.PACK_AB R105, R107, R106 ;  /* 0x0000006a6b69723e */ /* 0x000fe200000010ff */
[----:B------:R-:W1:Y:S02]  /*26d0*/  @!P2 SYNCS.CCTL.IV [UR28+0x28018] ;  /* 0x02801800ff00a9b1 */ /* 0x000e64000800001c */
[----:B-1----:R-:W-:Y:S01]  /*26e0*/  STSM.16.M88.4 [R2], R120 ;  /* 0x0000007802007844 */ /* 0x002fe20000000200 */
[----:B------:R-:W-:-:S02]  /*26f0*/  F2FP.BF16.F32.PACK_AB R72, R73, R72 ;  /* 0x000000484948723e */ /* 0x000fc400000010ff */
[----:B------:R-:W-:Y:S01]  /*2700*/  F2FP.BF16.F32.PACK_AB R106, R109, R108 ;  /* 0x0000006c6d6a723e */ /* 0x000fe200000010ff */
[----:B------:R-:W-:Y:S01]  /*2710*/  STSM.16.M88.4 [R2+0x2000], R88 ;  /* 0x0020005802007844 */ /* 0x000fe20000000200 */
[----:B------:R-:W-:Y:S02]  /*2720*/  F2FP.BF16.F32.PACK_AB R107, R111, R110 ;  /* 0x0000006e6f6b723e */ /* 0x000fe400000010ff */
[----:B------:R-:W-:Y:S01]  /*2730*/  F2FP.BF16.F32.PACK_AB R73, R75, R74 ;  /* 0x0000004a4b49723e */ /* 0x000fe200000010ff */
[----:B------:R-:W-:Y:S01]  /*2740*/  STSM.16.M88.4 [R2+0x4000], R56 ;  /* 0x0040003802007844 */ /* 0x000fe20000000200 */
[----:B------:R-:W-:Y:S02]  /*2750*/  F2FP.BF16.F32.PACK_AB R40, R41, R40 ;  /* 0x000000282928723e */ /* 0x000fe400000010ff */
[----:B------:R-:W-:Y:S01]  /*2760*/  F2FP.BF16.F32.PACK_AB R144, R145, R144 ;  /* 0x000000909190723e */ /* 0x000fe200000010ff */
[----:B------:R-:W-:Y:S01]  /*2770*/  STSM.16.M88.4 [R2+0x6000], R24 ;  /* 0x0060001802007844 */ /* 0x000fe20000000200 */
[----:B------:R-:W-:-:S02]  /*2780*/  F2FP.BF16.F32.PACK_AB R74, R77, R76 ;  /* 0x0000004c4d4a723e */ /* 0x000fc400000010ff */
[----:B------:R-:W-:Y:S01]  /*2790*/  F2FP.BF16.F32.PACK_AB R75, R79, R78 ;  /* 0x0000004e4f4b723e */ /* 0x000fe200000010ff */
[----:B------:R-:W-:Y:S01]  /*27a0*/  STSM.16.M88.4 [R3], R128 ;  /* 0x0000008003007844 */ /* 0x000fe20000000200 */
        /* <DEDUP_REMOVED lines=8> */
[----:B------:R-:W-:Y:S01]  /*2830*/  STSM.16.M88.4 [R3+0x6000], R32 ;  /* 0x0060002003007844 */ /* 0x000fe20000000200 */
[----:B------:R-:W-:Y:S02]  /*2840*/  F2FP.BF16.F32.PACK_AB R147, R151, R150 ;  /* 0x000000969793723e */ /* 0x000fe400000010ff */
[----:B------:R-:W-:Y:S01]  /*2850*/  F2FP.BF16.F32.PACK_AB R113, R115, R114 ;  /* 0x000000727371723e */ /* 0x000fe200000010ff */
[----:B------:R-:W-:Y:S01]  /*2860*/  STSM.16.M88.4 [R4], R136 ;  /* 0x0000008804007844 */ /* 0x000fe20000000200 */
        /* <DEDUP_REMOVED lines=11> */
[----:B------:R-:W-:Y:S01]  /*2920*/  STSM.16.M88.4 [R0], R144 ;  /* 0x0000009000007844 */ /* 0x000fe20000000200 */
[----:B------:R-:W-:-:S02]  /*2930*/  F2FP.BF16.F32.PACK_AB R50, R53, R52 ;  /* 0x000000343532723e */ /* 0x000fc400000010ff */
[----:B------:R-:W-:Y:S01]  /*2940*/  F2FP.BF16.F32.PACK_AB R51, R55, R54 ;  /* 0x000000363733723e */ /* 0x000fe200000010ff */
[----:B------:R-:W-:Y:S04]  /*2950*/  STSM.16.M88.4 [R0+0x2000], R112 ;  /* 0x0020007000007844 */ /* 0x000fe80000000200 */
[----:B------:R-:W-:Y:S04]  /*2960*/  STSM.16.M88.4 [R0+0x4000], R80 ;  /* 0x0040005000007844 */ /* 0x000fe80000000200 */
[----:B------:R-:W-:Y:S01]  /*2970*/  STSM.16.M88.4 [R0+0x6000], R48 ;  /* 0x0060003000007844 */ /* 0x000fe20000000200 */
[----:B------:R1:W-:Y:S06]  /*2980*/  MEMBAR.ALL.CTA ;  /* 0x0000000000007992 */ /* 0x0003ec0000008000 */
[----:B-1----:R-:W1:Y:S02]  /*2990*/  FENCE.VIEW.ASYNC.S ;  /* 0x00000000000073c6 */ /* 0x002e640000000000 */
[----:B-1----:R-:W-:Y:S06]  /*29a0*/  BAR.SYNC.DEFER_BLOCKING 0x0 ;  /* 0x0000000000007b1d */ /* 0x002fec0000010000 */
[----:B------:R1:W-:Y:S01]  /*29b0*/  @UP1 UTMASTG.2D [UR28], [UR12] ;  /* 0x0000001c0c0013b5 */ /* 0x0003e20008008000 */
[----:B------:R0:W-:Y:S01]  /*29c0*/  UTMACMDFLUSH ;  /* 0x00000000000079b7 */ /* 0x0001e20000000000 */
[----:B------:R-:W-:-:S04]  /*29d0*/  DEPBAR.LE SB0, 0x0 ;  /* 0x000080000000791a */ /* 0x000fc80000000000 */
[----:B------:R-:W-:Y:S06]  /*29e0*/  BAR.SYNC.DEFER_BLOCKING 0x0 ;  /* 0x0000000000007b1d */ /* 0x000fec0000010000 */
[----:B-1----:R-:W-:Y:S05]  /*29f0*/  EXIT ;  /* 0x000000000000794d */ /* 0x002fea0003800000 */
.L_x_48:
[----:B------:R-:W1:Y:S02]  /*2a00*/  SYNCS.PHASECHK.TRANS64.TRYWAIT P0, [UR30+0x28000], R3 ;  /* 0x02800003ff0075a7 */ /* 0x000e64000800015e */
[----:B-1----:R-:W-:Y:S05]  /*2a10*/  @!P0 BRA `(.L_x_48) ;  /* 0xfffffffc00f88947 */ /* 0x002fea000383ffff */
[----:B------:R-:W-:Y:S05]  /*2a20*/  BRA `(.L_x_50) ;  /* 0xfffffff4003c7947 */ /* 0x000fea000383ffff */
.L_x_51:
[----:B------:R-:W-:-:S00]  /*2a30*/  BRA `(.L_x_51) ;  /* 0xfffffffc00fc7947 */ /* 0x000fc0000383ffff */
[----:B------:R-:W-:-:S00]  /*2a40*/  NOP ;  /* 0x0000000000007918 */ /* 0x000fc00000000000 */
        /* <DEDUP_REMOVED lines=11> */
.L_x_52:


//--------------------- .nv.shared.gluon_wgmma    --------------------------
	.section	.nv.shared.gluon_wgmma,"aw",@nobits
	.sectionflags	@""
	.align	16
	.zero		1024


//--------------------- .nv.shared.reserved.0     --------------------------
	.section	.nv.shared.reserved.0,"aw",@nobits
	.weak		__nv_reservedSMEM_offset_0_alias
	.size		__nv_reservedSMEM_offset_0_alias, 0, 0
	.other		__nv_reservedSMEM_offset_0_alias,@"STO_CUDA_RESERVED_SHARED STV_DEFAULT"
__nv_reservedSMEM_offset_0_alias:
	.zero		0


//--------------------- .nv.constant0.gluon_wgmma --------------------------
	.section	.nv.constant0.gluon_wgmma,"a",@progbits
	.sectionflags	@""
	.align	4
.nv.constant0.gluon_wgmma:
	.zero		608


//--------------------- SYMBOLS --------------------------

	.type		.nv.reservedSmem.offset0,@object
	.size		.nv.reservedSmem.offset0,0x4
